	.target	sm_100a

	.elftype	@"ET_EXEC"


//--------------------- .note.nv.tkinfo           --------------------------
	.section	.note.nv.tkinfo,"",@"SHT_NOTE"
	.sectionflags	@"SHF_NOTE_NV_TKINFO"
	.tkinfo
        /*0018*/ 	.word	0x00000081
        /*0030*/ 	.string	""
        /*0030*/ 	.string	"ptxas-blackwell"
        /*0030*/ 	.string	"Cuda compilation tools, release 12.9, V12.9.86"
        /*0030*/ 	.string	"Build cuda_12.9.r12.9/compiler.36037853_0"
        /*0030*/ 	.string	"-v  -suppress-debug-info  -lineinfo  -arch sm_100a "



//--------------------- .note.nv.cuver            --------------------------
	.section	.note.nv.cuver,"",@"SHT_NOTE"
	.sectionflags	@"SHF_NOTE_NV_CUVER"
        /*0018*/ 	.short	0x0001
        /*001a*/ 	.short	0x0064
        /*001c*/ 	.short	0x0001
        /*001e*/ 	.short	0x0000
        /*0020*/ 	.short	0x0001
        /*0022*/ 	.short	0x0000


//--------------------- .nv.info                  --------------------------
	.section	.nv.info,"",@"SHT_CUDA_INFO"
	.align	4


	//----- nvinfo : EIATTR_REGCOUNT
	.align		4
        /*0000*/ 	.byte	0x04, 0x2f
        /*0002*/ 	.short	(.L_4 - .L_3)
	.align		4
.L_3:
        /*0004*/ 	.word	index@(gluon_tcgen05)
        /*0008*/ 	.word	0x00000088


	//----- nvinfo : EIATTR_FRAME_SIZE
	.align		4
.L_4:
        /*000c*/ 	.byte	0x04, 0x11
        /*000e*/ 	.short	(.L_6 - .L_5)
	.align		4
.L_5:
        /*0010*/ 	.word	index@($__internal_2_$__cuda_sm10x_tcgen05_guardrail_trap_unallocated_columns_being_dealloced)
        /*0014*/ 	.word	0x00000000


	//----- nvinfo : EIATTR_FRAME_SIZE
	.align		4
.L_6:
        /*0018*/ 	.byte	0x04, 0x11
        /*001a*/ 	.short	(.L_8 - .L_7)
	.align		4
.L_7:
        /*001c*/ 	.word	index@($__internal_1_$__cuda_sm10x_tcgen05_guardrail_trap_phase_invalid_during_alloc)
        /*0020*/ 	.word	0x00000000


	//----- nvinfo : EIATTR_FRAME_SIZE
	.align		4
.L_8:
        /*0024*/ 	.byte	0x04, 0x11
        /*0026*/ 	.short	(.L_10 - .L_9)
	.align		4
.L_9:
        /*0028*/ 	.word	index@($__internal_0_$__cuda_sm10x_tcgen05_guardrail_trap_col_being_dealloced_not_returned_by_alloc)
        /*002c*/ 	.word	0x00000000


	//----- nvinfo : EIATTR_FRAME_SIZE
	.align		4
.L_10:
        /*0030*/ 	.byte	0x04, 0x11
        /*0032*/ 	.short	(.L_12 - .L_11)
	.align		4
.L_11:
        /*0034*/ 	.word	index@(gluon_tcgen05)
        /*0038*/ 	.word	0x00000000


	//----- nvinfo : EIATTR_MIN_STACK_SIZE
	.align		4
.L_12:
        /*003c*/ 	.byte	0x04, 0x12
        /*003e*/ 	.short	(.L_14 - .L_13)
	.align		4
.L_13:
        /*0040*/ 	.word	index@(gluon_tcgen05)
        /*0044*/ 	.word	0x00000000
.L_14:


//--------------------- .nv.info.gluon_tcgen05    --------------------------
	.section	.nv.info.gluon_tcgen05,"",@"SHT_CUDA_INFO"
	.sectionflags	@""
	.align	4


	//----- nvinfo : EIATTR_CUDA_API_VERSION
	.align		4
        /*0000*/ 	.byte	0x04, 0x37
        /*0002*/ 	.short	(.L_16 - .L_15)
.L_15:
        /*0004*/ 	.word	0x00000081


	//----- nvinfo : EIATTR_KPARAM_INFO
	.align		4
.L_16:
        /*0008*/ 	.byte	0x04, 0x17
        /*000a*/ 	.short	(.L_18 - .L_17)
.L_17:
        /*000c*/ 	.word	0x00000000
        /*0010*/ 	.short	0x000a
        /*0012*/ 	.short	0x0048
        /*0014*/ 	.byte	0x00, 0xf4, 0x21, 0x00


	//----- nvinfo : EIATTR_KPARAM_INFO
	.align		4
.L_18:
        /*0018*/ 	.byte	0x04, 0x17
        /*001a*/ 	.short	(.L_20 - .L_19)
.L_19:
        /*001c*/ 	.word	0x00000000
        /*0020*/ 	.short	0x0009
        /*0022*/ 	.short	0x0040
        /*0024*/ 	.byte	0x00, 0xf4, 0x21, 0x00


	//----- nvinfo : EIATTR_KPARAM_INFO
	.align		4
.L_20:
        /*0028*/ 	.byte	0x04, 0x17
        /*002a*/ 	.short	(.L_22 - .L_21)
.L_21:
        /*002c*/ 	.word	0x00000000
        /*0030*/ 	.short	0x0008
        /*0032*/ 	.short	0x0038
        /*0034*/ 	.byte	0x00, 0xf0, 0x21, 0x00


	//----- nvinfo : EIATTR_KPARAM_INFO
	.align		4
.L_22:
        /*0038*/ 	.byte	0x04, 0x17
        /*003a*/ 	.short	(.L_24 - .L_23)
.L_23:
        /*003c*/ 	.word	0x00000000
        /*0040*/ 	.short	0x0007
        /*0042*/ 	.short	0x0030
        /*0044*/ 	.byte	0x00, 0xf0, 0x21, 0x00


	//----- nvinfo : EIATTR_KPARAM_INFO
	.align		4
.L_24:
        /*0048*/ 	.byte	0x04, 0x17
        /*004a*/ 	.short	(.L_26 - .L_25)
.L_25:
        /*004c*/ 	.word	0x00000000
        /*0050*/ 	.short	0x0006
        /*0052*/ 	.short	0x0028
        /*0054*/ 	.byte	0x00, 0xf0, 0x21, 0x00


	//----- nvinfo : EIATTR_KPARAM_INFO
	.align		4
.L_26:
        /*0058*/ 	.byte	0x04, 0x17
        /*005a*/ 	.short	(.L_28 - .L_27)
.L_27:
        /*005c*/ 	.word	0x00000000
        /*0060*/ 	.short	0x0005
        /*0062*/ 	.short	0x0020
        /*0064*/ 	.byte	0x00, 0xf0, 0x11, 0x00


	//----- nvinfo : EIATTR_KPARAM_INFO
	.align		4
.L_28:
        /*0068*/ 	.byte	0x04, 0x17
        /*006a*/ 	.short	(.L_30 - .L_29)
.L_29:
        /*006c*/ 	.word	0x00000000
        /*0070*/ 	.short	0x0004
        /*0072*/ 	.short	0x001c
        /*0074*/ 	.byte	0x00, 0xf0, 0x11, 0x00


	//----- nvinfo : EIATTR_KPARAM_INFO
	.align		4
.L_30:
        /*0078*/ 	.byte	0x04, 0x17
        /*007a*/ 	.short	(.L_32 - .L_31)
.L_31:
        /*007c*/ 	.word	0x00000000
        /*0080*/ 	.short	0x0003
        /*0082*/ 	.short	0x0018
        /*0084*/ 	.byte	0x00, 0xf0, 0x11, 0x00


	//----- nvinfo : EIATTR_KPARAM_INFO
	.align		4
.L_32:
        /*0088*/ 	.byte	0x04, 0x17
        /*008a*/ 	.short	(.L_34 - .L_33)
.L_33:
        /*008c*/ 	.word	0x00000000
        /*0090*/ 	.short	0x0002
        /*0092*/ 	.short	0x0010
        /*0094*/ 	.byte	0x00, 0xf4, 0x21, 0x00


	//----- nvinfo : EIATTR_KPARAM_INFO
	.align		4
.L_34:
        /*0098*/ 	.byte	0x04, 0x17
        /*009a*/ 	.short	(.L_36 - .L_35)
.L_35:
        /*009c*/ 	.word	0x00000000
        /*00a0*/ 	.short	0x0001
        /*00a2*/ 	.short	0x0008
        /*00a4*/ 	.byte	0x00, 0xf4, 0x21, 0x00


	//----- nvinfo : EIATTR_KPARAM_INFO
	.align		4
.L_36:
        /*00a8*/ 	.byte	0x04, 0x17
        /*00aa*/ 	.short	(.L_38 - .L_37)
.L_37:
        /*00ac*/ 	.word	0x00000000
        /*00b0*/ 	.short	0x0000
        /*00b2*/ 	.short	0x0000
        /*00b4*/ 	.byte	0x00, 0xf4, 0x21, 0x00


	//----- nvinfo : EIATTR_AT_ENTRY_FRAGMENTS
	.align		4
.L_38:
        /*00b8*/ 	.byte	0x04, 0x4f
        /*00ba*/ 	.short	(.L_40 - .L_39)


	//   ....[0]....
.L_39:
        /*00bc*/ 	.word	0x00000004


	//----- nvinfo : EIATTR_RESERVED_SMEM_USED
	.align		4
.L_40:
        /*00c0*/ 	.byte	0x01, 0x41
	.zero		2


	//----- nvinfo : EIATTR_SPARSE_MMA_MASK
	.align		4
        /*00c4*/ 	.byte	0x03, 0x50
        /*00c6*/ 	.short	0x0000


	//----- nvinfo : EIATTR_TCGEN05_1CTA_USED
	.align		4
        /*00c8*/ 	.byte	0x01, 0x51
	.zero		2


	//----- nvinfo : EIATTR_MAXREG_COUNT
	.align		4
        /*00cc*/ 	.byte	0x03, 0x1b
        /*00ce*/ 	.short	0x00ff


	//----- nvinfo : EIATTR_NUM_BARRIERS
	.align		4
        /*00d0*/ 	.byte	0x02, 0x4c
        /*00d2*/ 	.byte	0x01
	.zero		1


	//----- nvinfo : EIATTR_INT_WARP_WIDE_INSTR_OFFSETS
	.align		4
        /*00d4*/ 	.byte	0x04, 0x31
        /*00d6*/ 	.short	(.L_42 - .L_41)


	//   ....[0]....
.L_41:
        /*00d8*/ 	.word	0x00001720


	//   ....[1]....
        /*00dc*/ 	.word	0x00001740


	//   ....[2]....
        /*00e0*/ 	.word	0x000017c0


	//   ....[3]....
        /*00e4*/ 	.word	0x00001bd0


	//   ....[4]....
        /*00e8*/ 	.word	0x00001ec0


	//   ....[5]....
        /*00ec*/ 	.word	0x00001ed0


	//   ....[6]....
        /*00f0*/ 	.word	0x00002060


	//   ....[7]....
        /*00f4*/ 	.word	0x000023b0


	//   ....[8]....
        /*00f8*/ 	.word	0x000023c0


	//   ....[9]....
        /*00fc*/ 	.word	0x00002ec0


	//   ....[10]....
        /*0100*/ 	.word	0x00002f10


	//----- nvinfo : EIATTR_COOP_GROUP_MASK_REGIDS
	.align		4
.L_42:
        /*0104*/ 	.byte	0x04, 0x29
        /*0106*/ 	.short	(.L_44 - .L_43)


	//   ....[0]....
.L_43:
        /*0108*/ 	.word	0xffffffff


	//   ....[1]....
        /*010c*/ 	.word	0xffffffff


	//   ....[2]....
        /*0110*/ 	.word	0xffffffff


	//   ....[3]....
        /*0114*/ 	.word	0xffffffff


	//   ....[4]....
        /*0118*/ 	.word	0xffffffff


	//   ....[5]....
        /*011c*/ 	.word	0xffffffff


	//   ....[6]....
        /*0120*/ 	.word	0xffffffff


	//   ....[7]....
        /*0124*/ 	.word	0xffffffff


	//   ....[8]....
        /*0128*/ 	.word	0xffffffff


	//   ....[9]....
        /*012c*/ 	.word	0xffffffff


	//----- nvinfo : EIATTR_COOP_GROUP_INSTR_OFFSETS
	.align		4
.L_44:
        /*0130*/ 	.byte	0x04, 0x28
        /*0132*/ 	.short	(.L_46 - .L_45)


	//   ....[0]....
.L_45:
        /*0134*/ 	.word	0x00000050


	//   ....[1]....
        /*0138*/ 	.word	0x00000310


	//   ....[2]....
        /*013c*/ 	.word	0x00000500


	//   ....[3]....
        /*0140*/ 	.word	0x000009c0


	//   ....[4]....
        /*0144*/ 	.word	0x00000b00


	//   ....[5]....
        /*0148*/ 	.word	0x00000fb0


	//   ....[6]....
        /*014c*/ 	.word	0x000010f0


	//   ....[7]....
        /*0150*/ 	.word	0x000015e0


	//   ....[8]....
        /*0154*/ 	.word	0x00002d50


	//   ....[9]....
        /*0158*/ 	.word	0x00002fc0


	//----- nvinfo : EIATTR_VRC_CTA_INIT_COUNT
	.align		4
.L_46:
        /*015c*/ 	.byte	0x02, 0x4a
        /*015e*/ 	.byte	0x80
	.zero		1


	//----- nvinfo : EIATTR_MBARRIER_INSTR_OFFSETS
	.align		4
        /*0160*/ 	.byte	0x04, 0x39
        /*0162*/ 	.short	(.L_48 - .L_47)


	//   ....[0]....
.L_47:
        /*0164*/ 	.word	0x000017e0
        /*0168*/ 	.word	0x000000ff
        /*016c*/ 	.word	0x00028000
        /*0170*/ 	.short	0x0100
        /*0172*/ 	.byte	0x08
	.zero		1


	//   ....[1]....
        /*0174*/ 	.word	0x000017f0
        /*0178*/ 	.word	0x000000ff
        /*017c*/ 	.word	0x00028020
        /*0180*/ 	.short	0x0100
        /*0182*/ 	.byte	0x08
	.zero		1


	//   ....[2]....
        /*0184*/ 	.word	0x000018a0
        /*0188*/ 	.word	0x000000ff
        /*018c*/ 	.word	0x00028008
        /*0190*/ 	.short	0x0100
        /*0192*/ 	.byte	0x08
	.zero		1


	//   ....[3]....
        /*0194*/ 	.word	0x000018b0
        /*0198*/ 	.word	0x000000ff
        /*019c*/ 	.word	0x00028028
        /*01a0*/ 	.short	0x0100
        /*01a2*/ 	.byte	0x08
	.zero		1


	//   ....[4]....
        /*01a4*/ 	.word	0x00001990
        /*01a8*/ 	.word	0x000000ff
        /*01ac*/ 	.word	0x00028010
        /*01b0*/ 	.short	0x0100
        /*01b2*/ 	.byte	0x08
	.zero		1


	//   ....[5]....
        /*01b4*/ 	.word	0x000019a0
        /*01b8*/ 	.word	0x000000ff
        /*01bc*/ 	.word	0x00028030
        /*01c0*/ 	.short	0x0100
        /*01c2*/ 	.byte	0x08
	.zero		1


	//   ....[6]....
        /*01c4*/ 	.word	0x00001ab0
        /*01c8*/ 	.word	0x000000ff
        /*01cc*/ 	.word	0x00028018
        /*01d0*/ 	.short	0x0100
        /*01d2*/ 	.byte	0x08
	.zero		1


	//   ....[7]....
        /*01d4*/ 	.word	0x00001ac0
        /*01d8*/ 	.word	0x000000ff
        /*01dc*/ 	.word	0x00028038
        /*01e0*/ 	.short	0x0100
        /*01e2*/ 	.byte	0x08
	.zero		1


	//   ....[8]....
        /*01e4*/ 	.word	0x00001c70
        /*01e8*/ 	.word	0x000000ff
        /*01ec*/ 	.word	0x00028000
        /*01f0*/ 	.short	0x010a
        /*01f2*/ 	.byte	0x08
	.zero		1


	//   ....[9]....
        /*01f4*/ 	.word	0x00001f20
        /*01f8*/ 	.word	0x000000ff
        /*01fc*/ 	.word	0x00028020
        /*0200*/ 	.short	0x010a
        /*0202*/ 	.byte	0x08
	.zero		1


	//   ....[10]....
        /*0204*/ 	.word	0x00002120
        /*0208*/ 	.word	0x000000ff
        /*020c*/ 	.word	0x00028000
        /*0210*/ 	.short	0x010a
        /*0212*/ 	.byte	0x11
	.zero		1


	//   ....[11]....
        /*0214*/ 	.word	0x00002400
        /*0218*/ 	.word	0x000000ff
        /*021c*/ 	.word	0x00028020
        /*0220*/ 	.short	0x010a
        /*0222*/ 	.byte	0x11
	.zero		1


	//   ....[12]....
        /*0224*/ 	.word	0x000024d0
        /*0228*/ 	.word	0x000000ff
        /*022c*/ 	.word	0x00028000
        /*0230*/ 	.short	0x0108
        /*0232*/ 	.byte	0x08
	.zero		1


	//   ....[13]....
        /*0234*/ 	.word	0x000024e0
        /*0238*/ 	.word	0x000000ff
        /*023c*/ 	.word	0x00028020
        /*0240*/ 	.short	0x0108
        /*0242*/ 	.byte	0x08
	.zero		1


	//   ....[14]....
        /*0244*/ 	.word	0x00002530
        /*0248*/ 	.word	0x000000ff
        /*024c*/ 	.word	0x00028008
        /*0250*/ 	.short	0x0108
        /*0252*/ 	.byte	0x08
	.zero		1


	//   ....[15]....
        /*0254*/ 	.word	0x00002540
        /*0258*/ 	.word	0x000000ff
        /*025c*/ 	.word	0x00028028
        /*0260*/ 	.short	0x0108
        /*0262*/ 	.byte	0x08
	.zero		1


	//   ....[16]....
        /*0264*/ 	.word	0x00002590
        /*0268*/ 	.word	0x000000ff
        /*026c*/ 	.word	0x00028010
        /*0270*/ 	.short	0x0108
        /*0272*/ 	.byte	0x08
	.zero		1


	//   ....[17]....
        /*0274*/ 	.word	0x000025a0
        /*0278*/ 	.word	0x000000ff
        /*027c*/ 	.word	0x00028030
        /*0280*/ 	.short	0x0108
        /*0282*/ 	.byte	0x08
	.zero		1


	//   ....[18]....
        /*0284*/ 	.word	0x000025f0
        /*0288*/ 	.word	0x000000ff
        /*028c*/ 	.word	0x00028018
        /*0290*/ 	.short	0x0108
        /*0292*/ 	.byte	0x08
	.zero		1


	//   ....[19]....
        /*0294*/ 	.word	0x00002600
        /*0298*/ 	.word	0x000000ff
        /*029c*/ 	.word	0x00028038
        /*02a0*/ 	.short	0x0108
        /*02a2*/ 	.byte	0x08
	.zero		1


	//   ....[20]....
        /*02a4*/ 	.word	0x00002fe0
        /*02a8*/ 	.word	0x000000ff
        /*02ac*/ 	.word	0x00028000
        /*02b0*/ 	.short	0x010a
        /*02b2*/ 	.byte	0x08
	.zero		1


	//   ....[21]....
        /*02b4*/ 	.word	0x00003010
        /*02b8*/ 	.word	0x000000ff
        /*02bc*/ 	.word	0x00028020
        /*02c0*/ 	.short	0x010a
        /*02c2*/ 	.byte	0x08
	.zero		1


	//   ....[22]....
        /*02c4*/ 	.word	0x00003040
        /*02c8*/ 	.word	0x000000ff
        /*02cc*/ 	.word	0x00028000
        /*02d0*/ 	.short	0x010a
        /*02d2*/ 	.byte	0x11
	.zero		1


	//   ....[23]....
        /*02d4*/ 	.word	0x00003070
        /*02d8*/ 	.word	0x000000ff
        /*02dc*/ 	.word	0x00028020
        /*02e0*/ 	.short	0x010a
        /*02e2*/ 	.byte	0x11
	.zero		1


	//----- nvinfo : EIATTR_NUM_MBARRIERS
	.align		4
.L_48:
        /*02e4*/ 	.byte	0x03, 0x38
        /*02e6*/ 	.short	0x0008


	//----- nvinfo : EIATTR_EXIT_INSTR_OFFSETS
	.align		4
        /*02e8*/ 	.byte	0x04, 0x1c
        /*02ea*/ 	.short	(.L_50 - .L_49)


	//   ....[0]....
.L_49:
        /*02ec*/ 	.word	0x00002fd0


	//----- nvinfo : EIATTR_REQNTID
	.align		4
.L_50:
        /*02f0*/ 	.byte	0x04, 0x10
        /*02f2*/ 	.short	(.L_52 - .L_51)
.L_51:
        /*02f4*/ 	.word	0x00000080
        /*02f8*/ 	.word	0x00000001
        /*02fc*/ 	.word	0x00000001


	//----- nvinfo : EIATTR_CRS_STACK_SIZE
	.align		4
.L_52:
        /*0300*/ 	.byte	0x04, 0x1e
        /*0302*/ 	.short	(.L_54 - .L_53)
.L_53:
        /*0304*/ 	.word	0x00000000


	//----- nvinfo : EIATTR_CBANK_PARAM_SIZE
	.align		4
.L_54:
        /*0308*/ 	.byte	0x03, 0x19
        /*030a*/ 	.short	0x0050


	//----- nvinfo : EIATTR_PARAM_CBANK
	.align		4
        /*030c*/ 	.byte	0x04, 0x0a
        /*030e*/ 	.short	(.L_56 - .L_55)
	.align		4
.L_55:
        /*0310*/ 	.word	index@(.nv.constant0.gluon_tcgen05)
        /*0314*/ 	.short	0x0380
        /*0316*/ 	.short	0x0050


	//----- nvinfo : EIATTR_SW_WAR
	.align		4
.L_56:
        /*0318*/ 	.byte	0x04, 0x36
        /*031a*/ 	.short	(.L_58 - .L_57)
.L_57:
        /*031c*/ 	.word	0x00000008
.L_58:


//--------------------- .nv.compat                --------------------------
	.section	.nv.compat,"",@"SHT_CUDA_COMPAT_INFO"
	.align	4
        /*0000*/ 	.byte	0x02, 0x02, 0x02, 0x00, 0x02, 0x05, 0x05, 0x00, 0x02, 0x03, 0x03, 0x00, 0x02, 0x06, 0x01, 0x00


//--------------------- .nv.callgraph             --------------------------
	.section	.nv.callgraph,"",@"SHT_CUDA_CALLGRAPH"
	.align	4
	.sectionentsize	8
	.align		4
        /*0000*/ 	.word	0x00000000
	.align		4
        /*0004*/ 	.word	0xffffffff
	.align		4
        /*0008*/ 	.word	0x00000000
	.align		4
        /*000c*/ 	.word	0xfffffffe
	.align		4
        /*0010*/ 	.word	0x00000000
	.align		4
        /*0014*/ 	.word	0xfffffffd
	.align		4
        /*0018*/ 	.word	0x00000000
	.align		4
        /*001c*/ 	.word	0xfffffffc


//--------------------- .text.gluon_tcgen05       --------------------------
	.section	.text.gluon_tcgen05,"ax",@progbits
	.align	128
        .global         gluon_tcgen05
        .type           gluon_tcgen05,@function
        .size           gluon_tcgen05,(.L_x_85 - gluon_tcgen05)
        .other          gluon_tcgen05,@"STO_CUDA_ENTRY STV_DEFAULT"
gluon_tcgen05:
.text.gluon_tcgen05:
[----:B------:R-:W1:Y:S01]  /*0000*/  LDC R1, c[0x0][0x37c] ;  /* 0x0000df00ff017b82 */ /* 0x000e620000000800 */
[----:B------:R-:W2:Y:S02]  /*0010*/  S2R R0, SR_TID.X ;  /* 0x0000000000007919 */ /* 0x000ea40000002100 */
[----:B--2---:R-:W-:-:S13]  /*0020*/  ISETP.GE.U32.AND P1, PT, R0, 0x20, PT ;  /* 0x000000200000780c */ /* 0x004fda0003f26070 */
[----:B------:R-:W-:Y:S05]  /*0030*/  @P1 BRA `(.L_x_0) ;  /* 0x0000000000b81947 */ /* 0x000fea0003800000 */
[----:B------:R-:W2:Y:S01]  /*0040*/  S2UR UR6, SR_CgaCtaId ;  /* 0x00000000000679c3 */ /* 0x000ea20000008800 */
[----:B------:R-:W-:Y:S01]  /*0050*/  NOP ;  /* 0x0000000000007918 */ /* 0x000fe20000000000 */
[----:B------:R-:W-:Y:S02]  /*0060*/  UMOV UR4, 0x40 ;  /* 0x0000004000047882 */ /* 0x000fe40000000000 */
[----:B--2---:R-:W-:-:S09]  /*0070*/  ULEA UR4, UR6, UR4, 0x18 ;  /* 0x0000000406047291 */ /* 0x004fd2000f8ec0ff */
[----:B------:R-:W2:Y:S01]  /*0080*/  LDS.U8 R2, [UR4] ;  /* 0x00000004ff027984 */ /* 0x000ea20008000000 */
[----:B------:R-:W-:Y:S02]  /*0090*/  UMOV UR4, 0x400 ;  /* 0x0000040000047882 */ /* 0x000fe40000000000 */
[----:B------:R-:W-:Y:S01]  /*00a0*/  ULEA UR4, UR6, UR4, 0x18 ;  /* 0x0000000406047291 */ /* 0x000fe2000f8ec0ff */
[----:B--2---:R-:W-:-:S13]  /*00b0*/  ISETP.NE.AND P0, PT, R2, RZ, PT ;  /* 0x000000ff0200720c */ /* 0x004fda0003f05270 */
[----:B------:R-:W-:Y:S05]  /*00c0*/  @P0 BRA `(.L_x_1) ;  /* 0x00000000007c0947 */ /* 0x000fea0003800000 */
[----:B------:R-:W-:-:S13]  /*00d0*/  ELECT P0, URZ, PT ;  /* 0x0000000000ff782f */ /* 0x000fda0003800000 */
[----:B------:R-:W-:Y:S05]  /*00e0*/  @!P0 BRA `(.L_x_2) ;  /* 0x0000000000848947 */ /* 0x000fea0003800000 */
[----:B------:R-:W-:Y:S01]  /*00f0*/  UMOV UR5, 0x8 ;  /* 0x0000000800057882 */ /* 0x000fe20000000000 */
[----:B------:R-:W-:Y:S02]  /*0100*/  IMAD.MOV.U32 R5, RZ, RZ, 0x1 ;  /* 0x00000001ff057424 */ /* 0x000fe400078e00ff */
[----:B------:R-:W-:Y:S02]  /*0110*/  IMAD.MOV.U32 R3, RZ, RZ, 0xff ;  /* 0x000000ffff037424 */ /* 0x000fe400078e00ff */
[----:B------:R-:W-:Y:S04]  /*0120*/  DEPBAR.LE SB2, 0x36 ;  /* 0x0000ad800000791a */ /* 0x000fe80000000000 */
[----:B------:R-:W2:Y:S02]  /*0130*/  UTCATOMSWS.FIND_AND_SET.ALIGN UP0, UR5, UR5 ;  /* 0x00000005000575e3 */ /* 0x000ea40008000800 */
[----:B--2---:R-:W-:-:S04]  /*0140*/  PLOP3.LUT P0, PT, PT, PT, UP0, 0x80, 0x8 ;  /* 0x000000000008781c */ /* 0x004fc80003f0f008 */
[----:B------:R-:W-:-:S04]  /*0150*/  SEL R2, RZ, 0xffffffff, !P0 ;  /* 0xffffffffff027807 */ /* 0x000fc80004000000 */
[----:B------:R-:W-:Y:S01]  /*0160*/  ISETP.NE.AND P0, PT, R2, RZ, PT ;  /* 0x000000ff0200720c */ /* 0x000fe20003f05270 */
[----:B------:R-:W-:-:S12]  /*0170*/  IMAD.U32 R2, RZ, RZ, UR5 ;  /* 0x00000005ff027e24 */ /* 0x000fd8000f8e00ff */
[----:B------:R-:W-:Y:S05]  /*0180*/  @P0 BRA `(.L_x_3) ;  /* 0x0000000000240947 */ /* 0x000fea0003800000 */
.L_x_4:
[----:B------:R-:W-:Y:S05]  /*0190*/  NANOSLEEP 0x64 ;  /* 0x000000640000795d */ /* 0x000fea0003800000 */
[----:B------:R-:W-:-:S05]  /*01a0*/  UMOV UR5, 0x8 ;  /* 0x0000000800057882 */ /* 0x000fca0000000000 */
[----:B------:R-:W-:Y:S04]  /*01b0*/  DEPBAR.LE SB2, 0x36 ;  /* 0x0000ad800000791a */ /* 0x000fe80000000000 */
[----:B------:R-:W2:Y:S02]  /*01c0*/  UTCATOMSWS.FIND_AND_SET.ALIGN UP0, UR5, UR5 ;  /* 0x00000005000575e3 */ /* 0x000ea40008000800 */
[----:B--2---:R-:W-:-:S04]  /*01d0*/  PLOP3.LUT P0, PT, PT, PT, UP0, 0x80, 0x8 ;  /* 0x000000000008781c */ /* 0x004fc80003f0f008 */
[----:B------:R-:W-:-:S04]  /*01e0*/  SEL R2, RZ, 0xffffffff, !P0 ;  /* 0xffffffffff027807 */ /* 0x000fc80004000000 */
[----:B------:R-:W-:Y:S01]  /*01f0*/  ISETP.NE.AND P0, PT, R2, RZ, PT ;  /* 0x000000ff0200720c */ /* 0x000fe20003f05270 */
[----:B------:R-:W-:-:S12]  /*0200*/  IMAD.U32 R2, RZ, RZ, UR5 ;  /* 0x00000005ff027e24 */ /* 0x000fd8000f8e00ff */
[----:B------:R-:W-:Y:S05]  /*0210*/  @!P0 BRA `(.L_x_4) ;  /* 0xfffffffc00dc8947 */ /* 0x000fea000383ffff */
.L_x_3:
[C---:B------:R-:W-:Y:S01]  /*0220*/  VIADD R4, R2.reuse, 0x10 ;  /* 0x0000001002047836 */ /* 0x040fe20000000000 */
[----:B------:R-:W-:Y:S01]  /*0230*/  UMOV UR5, 0x50 ;  /* 0x0000005000057882 */ /* 0x000fe20000000000 */
[----:B------:R-:W-:Y:S01]  /*0240*/  SHF.L.U32 R3, R3, R2, RZ ;  /* 0x0000000203037219 */ /* 0x000fe200000006ff */
[----:B------:R-:W-:Y:S01]  /*0250*/  ULEA UR5, UR6, UR5, 0x18 ;  /* 0x0000000506057291 */ /* 0x000fe2000f8ec0ff */
[----:B------:R-:W-:Y:S01]  /*0260*/  IMAD.SHL.U32 R2, R2, 0x20, RZ ;  /* 0x0000002002027824 */ /* 0x000fe200078e00ff */
[----:B------:R-:W-:-:S04]  /*0270*/  SHF.L.U32 R4, R5, R4, RZ ;  /* 0x0000000405047219 */ /* 0x000fc800000006ff */
[----:B------:R-:W-:-:S05]  /*0280*/  LOP3.LUT R3, R4, R3, RZ, 0xfc, !PT ;  /* 0x0000000304037212 */ /* 0x000fca00078efcff */
[----:B------:R2:W-:Y:S04]  /*0290*/  ATOMS.OR RZ, [UR5], R3 ;  /* 0x00000003ffff798c */ /* 0x0005e8000b000005 */
[----:B------:R2:W-:Y:S01]  /*02a0*/  STS [UR4], R2 ;  /* 0x00000002ff007988 */ /* 0x0005e20008000804 */
[----:B------:R-:W-:Y:S05]  /*02b0*/  BRA `(.L_x_2) ;  /* 0x0000000000107947 */ /* 0x000fea0003800000 */
.L_x_1:
[----:B------:R-:W-:Y:S01]  /*02c0*/  IMAD.MOV.U32 R3, RZ, RZ, -0x1 ;  /* 0xffffffffff037424 */ /* 0x000fe200078e00ff */
[----:B------:R-:W-:-:S04]  /*02d0*/  MOV R2, 0x300 ;  /* 0x0000030000027802 */ /* 0x000fc80000000f00 */
[----:B------:R2:W-:Y:S03]  /*02e0*/  STS [UR4], R3 ;  /* 0x00000003ff007988 */ /* 0x0005e60008000804 */
[----:B-12---:R-:W-:Y:S05]  /*02f0*/  CALL.REL.NOINC `($__internal_1_$__cuda_sm10x_tcgen05_guardrail_trap_phase_invalid_during_alloc) ;  /* 0x0000002c00747944 */ /* 0x006fea0003c00000 */
.L_x_2:
[----:B------:R-:W-:Y:S05]  /*0300*/  WARPSYNC.ALL ;  /* 0x0000000000007948 */ /* 0x000fea0003800000 */
[----:B------:R-:W-:Y:S01]  /*0310*/  NOP ;  /* 0x0000000000007918 */ /* 0x000fe20000000000 */
.L_x_0:
[----:B------:R-:W3:Y:S08]  /*0320*/  S2UR UR4, SR_CgaCtaId ;  /* 0x00000000000479c3 */ /* 0x000ef00000008800 */
[----:B------:R-:W-:Y:S01]  /*0330*/  BAR.SYNC.DEFER_BLOCKING 0x0 ;  /* 0x0000000000007b1d */ /* 0x000fe20000010000 */
[----:B------:R-:W-:-:S05]  /*0340*/  LOP3.LUT R10, R0, 0x7f, RZ, 0xc0, !PT ;  /* 0x0000007f000a7812 */ /* 0x000fca00078ec0ff */
[----:B------:R-:W-:Y:S02]  /*0350*/  UMOV UR8, 0x400 ;  /* 0x0000040000087882 */ /* 0x000fe40000000000 */
[----:B------:R-:W4:Y:S08]  /*0360*/  LDC R4, c[0x0][0x398] ;  /* 0x0000e600ff047b82 */ /* 0x000f300000000800 */
[----:B------:R-:W5:Y:S01]  /*0370*/  LDC R13, c[0x0][0x3a0] ;  /* 0x0000e800ff0d7b82 */ /* 0x000f620000000800 */
[----:B---3--:R-:W-:-:S07]  /*0380*/  ULEA UR8, UR4, UR8, 0x18 ;  /* 0x0000000804087291 */ /* 0x008fce000f8ec0ff */
[----:B------:R-:W3:Y:S02]  /*0390*/  S2UR UR9, SR_CTAID.Y ;  /* 0x00000000000979c3 */ /* 0x000ee40000002600 */
[----:B--2---:R-:W2:Y:S06]  /*03a0*/  LDS R3, [UR8] ;  /* 0x00000008ff037984 */ /* 0x004eac0008000800 */
[----:B------:R-:W-:Y:S06]  /*03b0*/  BAR.SYNC.DEFER_BLOCKING 0x0 ;  /* 0x0000000000007b1d */ /* 0x000fec0000010000 */
[----:B------:R-:W-:Y:S05]  /*03c0*/  @P1 BRA `(.L_x_5) ;  /* 0x0000000000181947 */ /* 0x000fea0003800000 */
[----:B------:R-:W-:Y:S01]  /*03d0*/  ELECT P0, URZ, PT ;  /* 0x0000000000ff782f */ /* 0x000fe20003800000 */
[----:B------:R-:W-:Y:S01]  /*03e0*/  IMAD.MOV.U32 R2, RZ, RZ, 0x1 ;  /* 0x00000001ff027424 */ /* 0x000fe200078e00ff */
[----:B------:R-:W-:Y:S01]  /*03f0*/  UMOV UR5, 0x40 ;  /* 0x0000004000057882 */ /* 0x000fe20000000000 */
[----:B------:R-:W-:Y:S01]  /*0400*/  UVIRTCOUNT.DEALLOC.SMPOOL 0x80 ;  /* 0x000000800000784c */ /* 0x000fe20000000000 */
[----:B------:R-:W-:-:S09]  /*0410*/  ULEA UR5, UR4, UR5, 0x18 ;  /* 0x0000000504057291 */ /* 0x000fd2000f8ec0ff */
[----:B------:R5:W-:Y:S03]  /*0420*/  @P0 STS.U8 [UR5], R2 ;  /* 0x00000002ff000988 */ /* 0x000be60008000005 */
.L_x_5:
[----:B------:R-:W5:Y:S01]  /*0430*/  S2UR UR4, SR_CTAID.Z ;  /* 0x00000000000479c3 */ /* 0x000f620000002700 */
[----:B------:R-:W4:Y:S01]  /*0440*/  LDCU UR5, c[0x0][0x370] ;  /* 0x00006e00ff0577ac */ /* 0x000f220008000800 */
[----:B------:R-:W-:Y:S01]  /*0450*/  ISETP.GE.U32.AND P0, PT, R10, 0x20, PT ;  /* 0x000000200a00780c */ /* 0x000fe20003f06070 */
[----:B----4-:R-:W-:Y:S01]  /*0460*/  VIADD R4, R4, 0xffffffff ;  /* 0xffffffff04047836 */ /* 0x010fe20000000000 */
[C---:B------:R-:W-:Y:S01]  /*0470*/  ISETP.NE.U32.AND P2, PT, R10.reuse, RZ, PT ;  /* 0x000000ff0a00720c */ /* 0x040fe20003f45070 */
[----:B------:R-:W5:Y:S01]  /*0480*/  LDCU UR6, c[0x0][0x374] ;  /* 0x00006e80ff0677ac */ /* 0x000f620008000800 */
[----:B------:R-:W-:Y:S01]  /*0490*/  LEA R11, R10, UR8, 0x2 ;  /* 0x000000080a0b7c11 */ /* 0x000fe2000f8e10ff */
[----:B-----5:R-:W-:Y:S01]  /*04a0*/  VIADD R12, R13, 0xffffffff ;  /* 0xffffffff0d0c7836 */ /* 0x020fe20000000000 */
[----:B------:R-:W4:Y:S01]  /*04b0*/  S2UR UR13, SR_CTAID.X ;  /* 0x00000000000d79c3 */ /* 0x000f220000002500 */
[----:B------:R-:W5:Y:S01]  /*04c0*/  LDCU.64 UR10, c[0x0][0x3c0] ;  /* 0x00007800ff0a77ac */ /* 0x000f620008000a00 */
[----:B--2---:R-:W-:Y:S01]  /*04d0*/  R2UR UR24, R3 ;  /* 0x00000000031872ca */ /* 0x004fe200000e0000 */
[----:B------:R-:W-:Y:S04]  /*04e0*/  BSSY.RECONVERGENT B0, `(.L_x_6) ;  /* 0x0000011000007945 */ /* 0x000fe80003800200 */
[----:B------:R2:W-:Y:S01]  /*04f0*/  @!P0 STS [R11], RZ ;  /* 0x000000ff0b008388 */ /* 0x0005e20000000800 */
[----:B------:R-:W-:-:S03]  /*0500*/  NOP ;  /* 0x0000000000007918 */ /* 0x000fc60000000000 */
[----:B------:R2:W-:Y:S01]  /*0510*/  @!P2 STS [UR8+0x24], R4 ;  /* 0x00002404ff00a988 */ /* 0x0005e20008000808 */
[----:B---3--:R-:W-:-:S03]  /*0520*/  UIMAD UR4, UR4, UR6, UR9 ;  /* 0x00000006040472a4 */ /* 0x008fc6000f8e0209 */
[----:B------:R2:W-:Y:S01]  /*0530*/  @!P2 STS [UR8+0x20], R12 ;  /* 0x0000200cff00a988 */ /* 0x0005e20008000808 */
[----:B----4-:R-:W-:-:S04]  /*0540*/  UIMAD UR4, UR4, UR5, UR13 ;  /* 0x00000005040472a4 */ /* 0x010fc8000f8e020d */
[----:B------:R-:W-:-:S04]  /*0550*/  UIMAD UR4, UR4, 0x180, URZ ;  /* 0x00000180040478a4 */ /* 0x000fc8000f8e02ff */
[----:B-----5:R-:W-:-:S04]  /*0560*/  UIADD3 UR20, UP0, UPT, UR4, UR10, URZ ;  /* 0x0000000a04147290 */ /* 0x020fc8000ff1e0ff */
[----:B------:R-:W-:Y:S01]  /*0570*/  ULEA.HI.X.SX32 UR21, UR4, UR11, 0x1, UP0 ;  /* 0x0000000b04157291 */ /* 0x000fe200080f0eff */
[----:B--2---:R-:W-:Y:S11]  /*0580*/  @P2 BRA `(.L_x_7) ;  /* 0x0000000000182947 */ /* 0x004ff60003800000 */
[----:B------:R-:W2:Y:S01]  /*0590*/  LDS R2, [UR8+0x8] ;  /* 0x00000808ff027984 */ /* 0x000ea20008000800 */
[----:B------:R-:W3:Y:S01]  /*05a0*/  LDC.64 R6, c[0x0][0x380] ;  /* 0x0000e000ff067b82 */ /* 0x000ee20000000a00 */
[----:B------:R-:W-:Y:S02]  /*05b0*/  IMAD.MOV.U32 R3, RZ, RZ, 0x70 ;  /* 0x00000070ff037424 */ /* 0x000fe400078e00ff */
[----:B---3--:R3:W-:Y:S03]  /*05c0*/  STS.64 [UR8], R6 ;  /* 0x00000006ff007988 */ /* 0x0087e60008000a08 */
[----:B--2---:R-:W-:-:S05]  /*05d0*/  LOP3.LUT R2, R2, 0x10, R3, 0xd8, !PT ;  /* 0x0000001002027812 */ /* 0x004fca00078ed803 */
[----:B------:R3:W-:Y:S02]  /*05e0*/  STS [UR8+0x8], R2 ;  /* 0x00000802ff007988 */ /* 0x0007e40008000808 */
.L_x_7:
[----:B------:R-:W-:Y:S05]  /*05f0*/  BSYNC.RECONVERGENT B0 ;  /* 0x0000000000007941 */ /* 0x000fea0003800200 */
.L_x_6:
[----:B------:R-:W-:Y:S04]  /*0600*/  BSSY.RECONVERGENT B0, `(.L_x_8) ;  /* 0x000000a000007945 */ /* 0x000fe80003800200 */
[----:B------:R-:W-:Y:S05]  /*0610*/  @P2 BRA `(.L_x_9) ;  /* 0x0000000000202947 */ /* 0x000fea0003800000 */
[----:B---3--:R-:W2:Y:S01]  /*0620*/  LDS R2, [UR8+0x34] ;  /* 0x00003408ff027984 */ /* 0x008ea20008000800 */
[----:B------:R-:W-:Y:S02]  /*0630*/  IMAD.MOV.U32 R3, RZ, RZ, 0x3f000000 ;  /* 0x3f000000ff037424 */ /* 0x000fe400078e00ff */
[----:B------:R-:W-:Y:S01]  /*0640*/  @!P2 IMAD.MOV.U32 R5, RZ, RZ, 0x3f ;  /* 0x0000003fff05a424 */ /* 0x000fe200078e00ff */
[----:B------:R-:W3:Y:S02]  /*0650*/  @!P2 LDS R6, [UR8+0x38] ;  /* 0x00003808ff06a984 */ /* 0x000ee40008000800 */
[----:B--2---:R-:W-:Y:S02]  /*0660*/  LOP3.LUT R2, R2, 0xff000000, R3, 0xb8, !PT ;  /* 0xff00000002027812 */ /* 0x004fe400078eb803 */
[----:B---3--:R-:W-:-:S03]  /*0670*/  @!P2 LOP3.LUT R3, R6, 0xff, R5, 0xb8, !PT ;  /* 0x000000ff0603a812 */ /* 0x008fc600078eb805 */
[----:B------:R2:W-:Y:S04]  /*0680*/  STS [UR8+0x34], R2 ;  /* 0x00003402ff007988 */ /* 0x0005e80008000808 */
[----:B------:R2:W-:Y:S02]  /*0690*/  @!P2 STS [UR8+0x38], R3 ;  /* 0x00003803ff00a988 */ /* 0x0005e40008000808 */
.L_x_9:
[----:B------:R-:W-:Y:S05]  /*06a0*/  BSYNC.RECONVERGENT B0 ;  /* 0x0000000000007941 */ /* 0x000fea0003800200 */
.L_x_8:
[----:B------:R-:W-:Y:S04]  /*06b0*/  BSSY.RECONVERGENT B0, `(.L_x_10) ;  /* 0x000000e000007945 */ /* 0x000fe80003800200 */
[----:B------:R-:W-:Y:S05]  /*06c0*/  @P2 BRA `(.L_x_11) ;  /* 0x0000000000302947 */ /* 0x000fea0003800000 */
[----:B--2---:R-:W2:Y:S01]  /*06d0*/  LDS R3, [UR8+0x34] ;  /* 0x00003408ff037984 */ /* 0x004ea20008000800 */
[----:B------:R-:W4:Y:S03]  /*06e0*/  LDC.64 R8, c[0x0][0x3a8] ;  /* 0x0000ea00ff087b82 */ /* 0x000f260000000a00 */
[----:B---3--:R-:W3:Y:S01]  /*06f0*/  LDS R2, [UR8+0x1c] ;  /* 0x00001c08ff027984 */ /* 0x008ee20008000800 */
[C---:B----4-:R-:W-:Y:S01]  /*0700*/  SHF.L.U64.HI R6, R8.reuse, 0x1, R9 ;  /* 0x0000000108067819 */ /* 0x050fe20000010209 */
[----:B------:R-:W-:-:S03]  /*0710*/  IMAD.SHL.U32 R5, R8, 0x2, RZ ;  /* 0x0000000208057824 */ /* 0x000fc600078e00ff */
[--C-:B------:R-:W-:Y:S02]  /*0720*/  SHF.R.U32.HI R7, RZ, 0x4, R6.reuse ;  /* 0x00000004ff077819 */ /* 0x100fe40000011606 */
[----:B------:R-:W-:-:S05]  /*0730*/  SHF.R.U64 R5, R5, 0x4, R6 ;  /* 0x0000000405057819 */ /* 0x000fca0000001206 */
[----:B------:R4:W-:Y:S01]  /*0740*/  STS [UR8+0xc], R5 ;  /* 0x00000c05ff007988 */ /* 0x0009e20008000808 */
[----:B--2---:R-:W-:Y:S02]  /*0750*/  LOP3.LUT R3, R3, 0x7, RZ, 0xb8, !PT ;  /* 0x0000000703037812 */ /* 0x004fe400078eb8ff */
[----:B---3--:R-:W-:-:S03]  /*0760*/  LOP3.LUT R2, R2, 0xf, R7, 0xb8, !PT ;  /* 0x0000000f02027812 */ /* 0x008fc600078eb807 */
[----:B------:R4:W-:Y:S04]  /*0770*/  STS [UR8+0x34], R3 ;  /* 0x00003403ff007988 */ /* 0x0009e80008000808 */
[----:B------:R4:W-:Y:S02]  /*0780*/  STS [UR8+0x1c], R2 ;  /* 0x00001c02ff007988 */ /* 0x0009e40008000808 */
.L_x_11:
[----:B------:R-:W-:Y:S05]  /*0790*/  BSYNC.RECONVERGENT B0 ;  /* 0x0000000000007941 */ /* 0x000fea0003800200 */
.L_x_10:
[----:B------:R-:W-:Y:S04]  /*07a0*/  BSSY.RECONVERGENT B1, `(.L_x_12) ;  /* 0x000001a000017945 */ /* 0x000fe80003800200 */
[----:B------:R-:W-:Y:S04]  /*07b0*/  BSSY.RELIABLE B0, `(.L_x_13) ;  /* 0x0000015000007945 */ /* 0x000fe80003800100 */
[----:B------:R-:W-:Y:S05]  /*07c0*/  @P2 BRA `(.L_x_14) ;  /* 0x0000000000202947 */ /* 0x000fea0003800000 */
[----:B--234-:R-:W2:Y:S02]  /*07d0*/  LDS R2, [UR8+0x34] ;  /* 0x00003408ff027984 */ /* 0x01cea40008000800 */
[----:B--2---:R-:W-:-:S05]  /*07e0*/  LOP3.LUT R2, R2, 0x38, RZ, 0xb8, !PT ;  /* 0x0000003802027812 */ /* 0x004fca00078eb8ff */
[----:B------:R2:W-:Y:S01]  /*07f0*/  STS [UR8+0x34], R2 ;  /* 0x00003402ff007988 */ /* 0x0005e20008000808 */
[----:B------:R-:W-:Y:S05]  /*0800*/  @P2 BRA `(.L_x_15) ;  /* 0x0000000000202947 */ /* 0x000fea0003800000 */
[----:B--2---:R-:W2:Y:S01]  /*0810*/  LDS R2, [UR8+0x8] ;  /* 0x00000808ff027984 */ /* 0x004ea20008000800 */
[----:B------:R-:W-:-:S05]  /*0820*/  IMAD.MOV.U32 R3, RZ, RZ, 0x780 ;  /* 0x00000780ff037424 */ /* 0x000fca00078e00ff */
[----:B--2---:R-:W-:-:S05]  /*0830*/  LOP3.LUT R2, R2, 0x300, R3, 0xd8, !PT ;  /* 0x0000030002027812 */ /* 0x004fca00078ed803 */
[----:B------:R5:W-:Y:S02]  /*0840*/  STS [UR8+0x8], R2 ;  /* 0x00000802ff007988 */ /* 0x000be40008000808 */
.L_x_14:
[----:B------:R-:W-:Y:S05]  /*0850*/  @P2 BRA `(.L_x_16) ;  /* 0x0000000000282947 */ /* 0x000fea0003800000 */
[----:B--2345:R-:W2:Y:S02]  /*0860*/  LDS R2, [UR8+0x8] ;  /* 0x00000808ff027984 */ /* 0x03cea40008000800 */
[----:B--2---:R-:W-:-:S05]  /*0870*/  LOP3.LUT R2, R2, 0x1800, RZ, 0xb8, !PT ;  /* 0x0000180002027812 */ /* 0x004fca00078eb8ff */
[----:B------:R3:W-:Y:S02]  /*0880*/  STS [UR8+0x8], R2 ;  /* 0x00000802ff007988 */ /* 0x0007e40008000808 */
.L_x_15:
[----:B------:R-:W-:Y:S05]  /*0890*/  @P2 BREAK.RELIABLE B0 ;  /* 0x0000000000002942 */ /* 0x000fea0003800100 */
[----:B------:R-:W-:Y:S05]  /*08a0*/  @P2 BRA `(.L_x_17) ;  /* 0x0000000000242947 */ /* 0x000fea0003800000 */
[----:B------:R-:W4:Y:S01]  /*08b0*/  LDS R3, [UR8+0x8] ;  /* 0x00000808ff037984 */ /* 0x000f220008000800 */
[----:B--23--:R-:W-:-:S05]  /*08c0*/  IMAD.MOV.U32 R2, RZ, RZ, 0x6000 ;  /* 0x00006000ff027424 */ /* 0x00cfca00078e00ff */
[----:B----4-:R-:W-:-:S04]  /*08d0*/  LOP3.LUT R2, R3, 0x6000, R2, 0xd8, !PT ;  /* 0x0000600003027812 */ /* 0x010fc800078ed802 */
[----:B------:R-:W-:-:S05]  /*08e0*/  LOP3.LUT R2, R2, 0x400000, RZ, 0xb8, !PT ;  /* 0x0040000002027812 */ /* 0x000fca00078eb8ff */
[----:B------:R2:W-:Y:S02]  /*08f0*/  STS [UR8+0x8], R2 ;  /* 0x00000802ff007988 */ /* 0x0005e40008000808 */
.L_x_16:
[----:B------:R-:W-:Y:S05]  /*0900*/  BSYNC.RELIABLE B0 ;  /* 0x0000000000007941 */ /* 0x000fea0003800100 */
.L_x_13:
[----:B--2345:R-:W2:Y:S02]  /*0910*/  @!P2 LDS R2, [UR8+0x8] ;  /* 0x00000808ff02a984 */ /* 0x03cea40008000800 */
[----:B--2---:R-:W-:-:S05]  /*0920*/  @!P2 LOP3.LUT R2, R2, 0x8000, RZ, 0xb8, !PT ;  /* 0x000080000202a812 */ /* 0x004fca00078eb8ff */
[----:B------:R4:W-:Y:S02]  /*0930*/  @!P2 STS [UR8+0x8], R2 ;  /* 0x00000802ff00a988 */ /* 0x0009e40008000808 */
.L_x_17:
[----:B------:R-:W-:Y:S05]  /*0940*/  BSYNC.RECONVERGENT B1 ;  /* 0x0000000000017941 */ /* 0x000fea0003800200 */
.L_x_12:
[----:B------:R-:W-:Y:S05]  /*0950*/  WARPSYNC.ALL ;  /* 0x0000000000007948 */ /* 0x000fea0003800000 */
[----:B------:R-:W-:Y:S01]  /*0960*/  NOP ;  /* 0x0000000000007918 */ /* 0x000fe20000000000 */
[----:B------:R-:W5:Y:S02]  /*0970*/  LDC R5, c[0x0][0x39c] ;  /* 0x0000e700ff057b82 */ /* 0x000f640000000800 */
[----:B-----5:R-:W-:Y:S01]  /*0980*/  VIADD R5, R5, 0xffffffff ;  /* 0xffffffff05057836 */ /* 0x020fe20000000000 */
[----:B------:R-:W-:Y:S06]  /*0990*/  @P0 BRA `(.L_x_18) ;  /* 0x0000000000300947 */ /* 0x000fec0003800000 */
[----:B--234-:R-:W2:Y:S01]  /*09a0*/  S2R R2, SR_LANEID ;  /* 0x0000000000027919 */ /* 0x01cea20000000000 */
[----:B------:R-:W-:Y:S05]  /*09b0*/  WARPSYNC.ALL ;  /* 0x0000000000007948 */ /* 0x000fea0003800000 */
[----:B------:R-:W-:Y:S01]  /*09c0*/  NOP ;  /* 0x0000000000007918 */ /* 0x000fe20000000000 */
[----:B--2---:R-:W-:-:S05]  /*09d0*/  IMAD.SHL.U32 R6, R2, 0x4, RZ ;  /* 0x0000000402067824 */ /* 0x004fca00078e00ff */
[----:B------:R-:W2:Y:S01]  /*09e0*/  LDS R7, [R6+UR8] ;  /* 0x0000000806077984 */ /* 0x000ea20008000800 */
[----:B------:R-:W-:-:S05]  /*09f0*/  IADD3 R2, P3, PT, R6, UR20, RZ ;  /* 0x0000001406027c10 */ /* 0x000fca000ff7e0ff */
[----:B------:R-:W-:-:S05]  /*0a00*/  IMAD.X R3, RZ, RZ, UR21, P3 ;  /* 0x00000015ff037e24 */ /* 0x000fca00098e06ff */
[----:B--2---:R5:W2:Y:S01]  /*0a10*/  ATOMG.E.EXCH.STRONG.GPU PT, RZ, [R2], R7 ;  /* 0x0000000702ff73a8 */ /* 0x004aa200041ee100 */
[----:B------:R-:W-:-:S04]  /*0a20*/  DEPBAR {5,4,3,2,1,0} ;  /* 0x0000003f0000791a */ /* 0x000fc80000000000 */
[----:B------:R-:W3:Y:S02]  /*0a30*/  CCTL.E.C.LDCU.IV.DEEP [UR20] ;  /* 0x0000000014007540 */ /* 0x000ee40009c08000 */
[----:B---3--:R5:W-:Y:S01]  /*0a40*/  UTMACCTL.IV [UR20] ;  /* 0x00000000140079b9 */ /* 0x008be20008000000 */
[----:B------:R-:W-:Y:S01]  /*0a50*/  NOP ;  /* 0x0000000000007918 */ /* 0x000fe20000000000 */
.L_x_18:
[----:B------:R-:W-:Y:S05]  /*0a60*/  @P0 BRA `(.L_x_19) ;  /* 0x00000000000c0947 */ /* 0x000fea0003800000 */
[----:B------:R0:W-:Y:S01]  /*0a70*/  UTMACMDFLUSH ;  /* 0x00000000000079b7 */ /* 0x0001e20000000000 */
[----:B------:R-:W-:Y:S05]  /*0a80*/  @P0 BRA `(.L_x_19) ;  /* 0x0000000000040947 */ /* 0x000fea0003800000 */
[----:B------:R-:W-:-:S04]  /*0a90*/  DEPBAR.LE SB0, 0x0 ;  /* 0x000080000000791a */ /* 0x000fc80000000000 */
.L_x_19:
[----:B------:R-:W-:Y:S05]  /*0aa0*/  WARPSYNC.ALL ;  /* 0x0000000000007948 */ /* 0x000fea0003800000 */
[----:B------:R-:W-:Y:S01]  /*0ab0*/  NOP ;  /* 0x0000000000007918 */ /* 0x000fe20000000000 */
[----:B--2---:R-:W-:Y:S06]  /*0ac0*/  BAR.SYNC.DEFER_BLOCKING 0x0 ;  /* 0x0000000000007b1d */ /* 0x004fec0000010000 */
[----:B------:R-:W-:Y:S02]  /*0ad0*/  BSSY.RECONVERGENT B1, `(.L_x_20) ;  /* 0x000000b000017945 */ /* 0x000fe40003800200 */
[----:B------:R-:W-:Y:S06]  /*0ae0*/  BAR.SYNC.DEFER_BLOCKING 0x0 ;  /* 0x0000000000007b1d */ /* 0x000fec0000010000 */
[----:B------:R2:W-:Y:S01]  /*0af0*/  @!P0 STS [R11], RZ ;  /* 0x000000ff0b008388 */ /* 0x0005e20000000800 */
[----:B------:R-:W-:Y:S01]  /*0b00*/  NOP ;  /* 0x0000000000007918 */ /* 0x000fe20000000000 */
[----:B------:R-:W-:Y:S05]  /*0b10*/  @P2 BRA `(.L_x_21) ;  /* 0x0000000000182947 */ /* 0x000fea0003800000 */
[----:B---345:R-:W3:Y:S01]  /*0b20*/  LDS R2, [UR8+0x8] ;  /* 0x00000808ff027984 */ /* 0x038ee20008000800 */
[----:B------:R-:W4:Y:S01]  /*0b30*/  LDC.64 R6, c[0x0][0x388] ;  /* 0x0000e200ff067b82 */ /* 0x000f220000000a00 */
[----:B------:R-:W-:Y:S02]  /*0b40*/  IMAD.MOV.U32 R3, RZ, RZ, 0x70 ;  /* 0x00000070ff037424 */ /* 0x000fe400078e00ff */
[----:B----4-:R4:W-:Y:S03]  /*0b50*/  STS.64 [UR8], R6 ;  /* 0x00000006ff007988 */ /* 0x0109e60008000a08 */
[----:B---3--:R-:W-:-:S05]  /*0b60*/  LOP3.LUT R2, R2, 0x10, R3, 0xd8, !PT ;  /* 0x0000001002027812 */ /* 0x008fca00078ed803 */
[----:B------:R4:W-:Y:S02]  /*0b70*/  STS [UR8+0x8], R2 ;  /* 0x00000802ff007988 */ /* 0x0009e40008000808 */
.L_x_21:
[----:B-----5:R-:W-:Y:S05]  /*0b80*/  BSYNC.RECONVERGENT B1 ;  /* 0x0000000000017941 */ /* 0x020fea0003800200 */
.L_x_20:
[----:B------:R-:W-:Y:S04]  /*0b90*/  BSSY.RECONVERGENT B1, `(.L_x_22) ;  /* 0x000000a000017945 */ /* 0x000fe80003800200 */
[----:B------:R-:W-:Y:S05]  /*0ba0*/  @P2 BRA `(.L_x_23) ;  /* 0x0000000000202947 */ /* 0x000fea0003800000 */
[----:B---34-:R-:W3:Y:S01]  /*0bb0*/  LDS R2, [UR8+0x34] ;  /* 0x00003408ff027984 */ /* 0x018ee20008000800 */
[----:B------:R-:W-:Y:S02]  /*0bc0*/  IMAD.MOV.U32 R7, RZ, RZ, 0x3f000000 ;  /* 0x3f000000ff077424 */ /* 0x000fe400078e00ff */
[----:B------:R-:W-:Y:S01]  /*0bd0*/  @!P2 IMAD.MOV.U32 R6, RZ, RZ, 0x3f ;  /* 0x0000003fff06a424 */ /* 0x000fe200078e00ff */
[----:B------:R-:W4:Y:S02]  /*0be0*/  @!P2 LDS R3, [UR8+0x38] ;  /* 0x00003808ff03a984 */ /* 0x000f240008000800 */
[----:B---3--:R-:W-:Y:S02]  /*0bf0*/  LOP3.LUT R2, R2, 0xff000000, R7, 0xb8, !PT ;  /* 0xff00000002027812 */ /* 0x008fe400078eb807 */
[----:B----4-:R-:W-:-:S03]  /*0c00*/  @!P2 LOP3.LUT R3, R3, 0xff, R6, 0xb8, !PT ;  /* 0x000000ff0303a812 */ /* 0x010fc600078eb806 */
[----:B------:R5:W-:Y:S04]  /*0c10*/  STS [UR8+0x34], R2 ;  /* 0x00003402ff007988 */ /* 0x000be80008000808 */
[----:B------:R5:W-:Y:S02]  /*0c20*/  @!P2 STS [UR8+0x38], R3 ;  /* 0x00003803ff00a988 */ /* 0x000be40008000808 */
.L_x_23:
[----:B------:R-:W-:Y:S05]  /*0c30*/  BSYNC.RECONVERGENT B1 ;  /* 0x0000000000017941 */ /* 0x000fea0003800200 */
.L_x_22:
[----:B------:R-:W-:Y:S04]  /*0c40*/  BSSY.RECONVERGENT B1, `(.L_x_24) ;  /* 0x0000004000017945 */ /* 0x000fe80003800200 */
[----:B------:R-:W-:Y:S05]  /*0c50*/  @P2 BRA `(.L_x_25) ;  /* 0x0000000000082947 */ /* 0x000fea0003800000 */
[----:B------:R2:W-:Y:S04]  /*0c60*/  STS [UR8+0x24], R12 ;  /* 0x0000240cff007988 */ /* 0x0005e80008000808 */
[----:B------:R2:W-:Y:S02]  /*0c70*/  STS [UR8+0x20], R5 ;  /* 0x00002005ff007988 */ /* 0x0005e40008000808 */
.L_x_25:
[----:B------:R-:W-:Y:S05]  /*0c80*/  BSYNC.RECONVERGENT B1 ;  /* 0x0000000000017941 */ /* 0x000fea0003800200 */
.L_x_24:
[----:B------:R-:W-:Y:S04]  /*0c90*/  BSSY.RECONVERGENT B1, `(.L_x_26) ;  /* 0x000000e000017945 */ /* 0x000fe80003800200 */
[----:B------:R-:W-:Y:S05]  /*0ca0*/  @P2 BRA `(.L_x_27) ;  /* 0x0000000000302947 */ /* 0x000fea0003800000 */
[----:B-----5:R-:W5:Y:S01]  /*0cb0*/  LDS R3, [UR8+0x34] ;  /* 0x00003408ff037984 */ /* 0x020f620008000800 */
[----:B----4-:R-:W4:Y:S03]  /*0cc0*/  LDC.64 R6, c[0x0][0x3b0] ;  /* 0x0000ec00ff067b82 */ /* 0x010f260000000a00 */
[----:B---3--:R-:W3:Y:S01]  /*0cd0*/  LDS R2, [UR8+0x1c] ;  /* 0x00001c08ff027984 */ /* 0x008ee20008000800 */
[C---:B----4-:R-:W-:Y:S01]  /*0ce0*/  SHF.L.U64.HI R7, R6.reuse, 0x1, R7 ;  /* 0x0000000106077819 */ /* 0x050fe20000010207 */
[----:B------:R-:W-:-:S03]  /*0cf0*/  IMAD.SHL.U32 R6, R6, 0x2, RZ ;  /* 0x0000000206067824 */ /* 0x000fc600078e00ff */
[--C-:B------:R-:W-:Y:S02]  /*0d00*/  SHF.R.U32.HI R9, RZ, 0x4, R7.reuse ;  /* 0x00000004ff097819 */ /* 0x100fe40000011607 */
[----:B------:R-:W-:-:S05]  /*0d10*/  SHF.R.U64 R6, R6, 0x4, R7 ;  /* 0x0000000406067819 */ /* 0x000fca0000001207 */
[----:B------:R4:W-:Y:S01]  /*0d20*/  STS [UR8+0xc], R6 ;  /* 0x00000c06ff007988 */ /* 0x0009e20008000808 */
[----:B-----5:R-:W-:Y:S02]  /*0d30*/  LOP3.LUT R3, R3, 0x7, RZ, 0xb8, !PT ;  /* 0x0000000703037812 */ /* 0x020fe400078eb8ff */
[----:B---3--:R-:W-:-:S03]  /*0d40*/  LOP3.LUT R2, R2, 0xf, R9, 0xb8, !PT ;  /* 0x0000000f02027812 */ /* 0x008fc600078eb809 */
[----:B------:R4:W-:Y:S04]  /*0d50*/  STS [UR8+0x34], R3 ;  /* 0x00003403ff007988 */ /* 0x0009e80008000808 */
[----:B------:R4:W-:Y:S02]  /*0d60*/  STS [UR8+0x1c], R2 ;  /* 0x00001c02ff007988 */ /* 0x0009e40008000808 */
.L_x_27:
[----:B------:R-:W-:Y:S05]  /*0d70*/  BSYNC.RECONVERGENT B1 ;  /* 0x0000000000017941 */ /* 0x000fea0003800200 */
.L_x_26:
[----:B------:R-:W-:Y:S04]  /*0d80*/  BSSY.RECONVERGENT B2, `(.L_x_28) ;  /* 0x000001a000027945 */ /* 0x000fe80003800200 */
[----:B------:R-:W-:Y:S04]  /*0d90*/  BSSY.RELIABLE B1, `(.L_x_29) ;  /* 0x0000015000017945 */ /* 0x000fe80003800100 */
[----:B------:R-:W-:Y:S05]  /*0da0*/  @P2 BRA `(.L_x_30) ;  /* 0x0000000000202947 */ /* 0x000fea0003800000 */
[----:B---345:R-:W3:Y:S02]  /*0db0*/  LDS R2, [UR8+0x34] ;  /* 0x00003408ff027984 */ /* 0x038ee40008000800 */
[----:B---3--:R-:W-:-:S05]  /*0dc0*/  LOP3.LUT R2, R2, 0x38, RZ, 0xb8, !PT ;  /* 0x0000003802027812 */ /* 0x008fca00078eb8ff */
[----:B------:R3:W-:Y:S01]  /*0dd0*/  STS [UR8+0x34], R2 ;  /* 0x00003402ff007988 */ /* 0x0007e20008000808 */
[----:B------:R-:W-:Y:S05]  /*0de0*/  @P2 BRA `(.L_x_31) ;  /* 0x0000000000202947 */ /* 0x000fea0003800000 */
[----:B---3--:R-:W3:Y:S01]  /*0df0*/  LDS R2, [UR8+0x8] ;  /* 0x00000808ff027984 */ /* 0x008ee20008000800 */
[----:B------:R-:W-:-:S05]  /*0e00*/  IMAD.MOV.U32 R3, RZ, RZ, 0x780 ;  /* 0x00000780ff037424 */ /* 0x000fca00078e00ff */
[----:B---3--:R-:W-:-:S05]  /*0e10*/  LOP3.LUT R2, R2, 0x300, R3, 0xd8, !PT ;  /* 0x0000030002027812 */ /* 0x008fca00078ed803 */
[----:B------:R3:W-:Y:S02]  /*0e20*/  STS [UR8+0x8], R2 ;  /* 0x00000802ff007988 */ /* 0x0007e40008000808 */
.L_x_30:
[----:B------:R-:W-:Y:S05]  /*0e30*/  @P2 BRA `(.L_x_32) ;  /* 0x0000000000282947 */ /* 0x000fea0003800000 */
[----:B---345:R-:W3:Y:S02]  /*0e40*/  LDS R2, [UR8+0x8] ;  /* 0x00000808ff027984 */ /* 0x038ee40008000800 */
[----:B---3--:R-:W-:-:S05]  /*0e50*/  LOP3.LUT R2, R2, 0x1800, RZ, 0xb8, !PT ;  /* 0x0000180002027812 */ /* 0x008fca00078eb8ff */
[----:B------:R4:W-:Y:S02]  /*0e60*/  STS [UR8+0x8], R2 ;  /* 0x00000802ff007988 */ /* 0x0009e40008000808 */
.L_x_31:
[----:B------:R-:W-:Y:S05]  /*0e70*/  @P2 BREAK.RELIABLE B1 ;  /* 0x0000000000012942 */ /* 0x000fea0003800100 */
[----:B------:R-:W-:Y:S05]  /*0e80*/  @P2 BRA `(.L_x_33) ;  /* 0x0000000000242947 */ /* 0x000fea0003800000 */
[----:B---34-:R-:W3:Y:S01]  /*0e90*/  LDS R2, [UR8+0x8] ;  /* 0x00000808ff027984 */ /* 0x018ee20008000800 */
[----:B------:R-:W-:-:S05]  /*0ea0*/  IMAD.MOV.U32 R3, RZ, RZ, 0x6000 ;  /* 0x00006000ff037424 */ /* 0x000fca00078e00ff */
[----:B---3--:R-:W-:-:S04]  /*0eb0*/  LOP3.LUT R2, R2, 0x6000, R3, 0xd8, !PT ;  /* 0x0000600002027812 */ /* 0x008fc800078ed803 */
[----:B------:R-:W-:-:S05]  /*0ec0*/  LOP3.LUT R2, R2, 0x400000, RZ, 0xb8, !PT ;  /* 0x0040000002027812 */ /* 0x000fca00078eb8ff */
[----:B------:R3:W-:Y:S02]  /*0ed0*/  STS [UR8+0x8], R2 ;  /* 0x00000802ff007988 */ /* 0x0007e40008000808 */
.L_x_32:
[----:B------:R-:W-:Y:S05]  /*0ee0*/  BSYNC.RELIABLE B1 ;  /* 0x0000000000017941 */ /* 0x000fea0003800100 */
.L_x_29:
[----:B---345:R-:W3:Y:S02]  /*0ef0*/  @!P2 LDS R2, [UR8+0x8] ;  /* 0x00000808ff02a984 */ /* 0x038ee40008000800 */
[----:B---3--:R-:W-:-:S05]  /*0f00*/  @!P2 LOP3.LUT R2, R2, 0x8000, RZ, 0xb8, !PT ;  /* 0x000080000202a812 */ /* 0x008fca00078eb8ff */
[----:B------:R5:W-:Y:S02]  /*0f10*/  @!P2 STS [UR8+0x8], R2 ;  /* 0x00000802ff00a988 */ /* 0x000be40008000808 */
.L_x_33:
[----:B------:R-:W-:Y:S05]  /*0f20*/  BSYNC.RECONVERGENT B2 ;  /* 0x0000000000027941 */ /* 0x000fea0003800200 */
.L_x_28:
[----:B------:R-:W-:Y:S05]  /*0f30*/  WARPSYNC.ALL ;  /* 0x0000000000007948 */ /* 0x000fea0003800000 */
[----:B------:R-:W-:Y:S01]  /*0f40*/  NOP ;  /* 0x0000000000007918 */ /* 0x000fe20000000000 */
[----:B------:R-:W-:-:S04]  /*0f50*/  UIADD3 UR5, UPT, UPT, UR4, 0x80, URZ ;  /* 0x0000008004057890 */ /* 0x000fc8000fffe0ff */
[----:B------:R-:W-:-:S04]  /*0f60*/  UIADD3 UR22, UP0, UPT, UR5, UR10, URZ ;  /* 0x0000000a05167290 */ /* 0x000fc8000ff1e0ff */
[----:B------:R-:W-:Y:S01]  /*0f70*/  ULEA.HI.X.SX32 UR23, UR5, UR11, 0x1, UP0 ;  /* 0x0000000b05177291 */ /* 0x000fe200080f0eff */
[----:B------:R-:W-:Y:S11]  /*0f80*/  @P0 BRA `(.L_x_34) ;  /* 0x0000000000300947 */ /* 0x000ff60003800000 */
[----:B---345:R-:W3:Y:S01]  /*0f90*/  S2R R2, SR_LANEID ;  /* 0x0000000000027919 */ /* 0x038ee20000000000 */
[----:B------:R-:W-:Y:S05]  /*0fa0*/  WARPSYNC.ALL ;  /* 0x0000000000007948 */ /* 0x000fea0003800000 */
[----:B------:R-:W-:Y:S01]  /*0fb0*/  NOP ;  /* 0x0000000000007918 */ /* 0x000fe20000000000 */
[----:B---3--:R-:W-:-:S05]  /*0fc0*/  IMAD.SHL.U32 R6, R2, 0x4, RZ ;  /* 0x0000000402067824 */ /* 0x008fca00078e00ff */
[----:B------:R-:W3:Y:S01]  /*0fd0*/  LDS R7, [R6+UR8] ;  /* 0x0000000806077984 */ /* 0x000ee20008000800 */
[----:B------:R-:W-:-:S05]  /*0fe0*/  IADD3 R2, P3, PT, R6, UR22, RZ ;  /* 0x0000001606027c10 */ /* 0x000fca000ff7e0ff */
[----:B------:R-:W-:-:S05]  /*0ff0*/  IMAD.X R3, RZ, RZ, UR23, P3 ;  /* 0x00000017ff037e24 */ /* 0x000fca00098e06ff */
[----:B---3--:R3:W4:Y:S01]  /*1000*/  ATOMG.E.EXCH.STRONG.GPU PT, RZ, [R2], R7 ;  /* 0x0000000702ff73a8 */ /* 0x00872200041ee100 */
[----:B------:R-:W-:-:S04]  /*1010*/  DEPBAR {5,4,3,2,1,0} ;  /* 0x0000003f0000791a */ /* 0x000fc80000000000 */
[----:B------:R-:W5:Y:S02]  /*1020*/  CCTL.E.C.LDCU.IV.DEEP [UR22] ;  /* 0x0000000016007540 */ /* 0x000f640009c08000 */
[----:B-----5:R3:W-:Y:S01]  /*1030*/  UTMACCTL.IV [UR22] ;  /* 0x00000000160079b9 */ /* 0x0207e20008000000 */
[----:B------:R-:W-:Y:S01]  /*1040*/  NOP ;  /* 0x0000000000007918 */ /* 0x000fe20000000000 */
.L_x_34:
[----:B------:R-:W-:Y:S05]  /*1050*/  @P0 BRA `(.L_x_35) ;  /* 0x00000000000c0947 */ /* 0x000fea0003800000 */
[----:B------:R0:W-:Y:S01]  /*1060*/  UTMACMDFLUSH ;  /* 0x00000000000079b7 */ /* 0x0001e20000000000 */
[----:B------:R-:W-:Y:S05]  /*1070*/  @P0 BRA `(.L_x_35) ;  /* 0x0000000000040947 */ /* 0x000fea0003800000 */
[----:B------:R-:W-:-:S04]  /*1080*/  DEPBAR.LE SB0, 0x0 ;  /* 0x000080000000791a */ /* 0x000fc80000000000 */
.L_x_35:
[----:B------:R-:W-:Y:S05]  /*1090*/  WARPSYNC.ALL ;  /* 0x0000000000007948 */ /* 0x000fea0003800000 */
[----:B------:R-:W-:Y:S01]  /*10a0*/  NOP ;  /* 0x0000000000007918 */ /* 0x000fe20000000000 */
[----:B----4-:R-:W-:Y:S06]  /*10b0*/  BAR.SYNC.DEFER_BLOCKING 0x0 ;  /* 0x0000000000007b1d */ /* 0x010fec0000010000 */
[----:B------:R-:W-:Y:S02]  /*10c0*/  BSSY.RECONVERGENT B2, `(.L_x_36) ;  /* 0x000000b000027945 */ /* 0x000fe40003800200 */
[----:B------:R-:W-:Y:S06]  /*10d0*/  BAR.SYNC.DEFER_BLOCKING 0x0 ;  /* 0x0000000000007b1d */ /* 0x000fec0000010000 */
[----:B------:R4:W-:Y:S01]  /*10e0*/  @!P0 STS [R11], RZ ;  /* 0x000000ff0b008388 */ /* 0x0009e20000000800 */
[----:B------:R-:W-:Y:S01]  /*10f0*/  NOP ;  /* 0x0000000000007918 */ /* 0x000fe20000000000 */
[----:B------:R-:W-:Y:S05]  /*1100*/  @P2 BRA `(.L_x_37) ;  /* 0x0000000000182947 */ /* 0x000fea0003800000 */
[----:B---3-5:R-:W3:Y:S01]  /*1110*/  LDS R2, [UR8+0x8] ;  /* 0x00000808ff027984 */ /* 0x028ee20008000800 */
[----:B------:R-:W5:Y:S01]  /*1120*/  LDC.64 R6, c[0x0][0x390] ;  /* 0x0000e400ff067b82 */ /* 0x000f620000000a00 */
[----:B------:R-:W-:Y:S02]  /*1130*/  IMAD.MOV.U32 R3, RZ, RZ, 0x70 ;  /* 0x00000070ff037424 */ /* 0x000fe400078e00ff */
[----:B-----5:R5:W-:Y:S03]  /*1140*/  STS.64 [UR8], R6 ;  /* 0x00000006ff007988 */ /* 0x020be60008000a08 */
[----:B---3--:R-:W-:-:S05]  /*1150*/  LOP3.LUT R2, R2, 0x10, R3, 0xd8, !PT ;  /* 0x0000001002027812 */ /* 0x008fca00078ed803 */
[----:B------:R5:W-:Y:S02]  /*1160*/  STS [UR8+0x8], R2 ;  /* 0x00000802ff007988 */ /* 0x000be40008000808 */
.L_x_37:
[----:B---3--:R-:W-:Y:S05]  /*1170*/  BSYNC.RECONVERGENT B2 ;  /* 0x0000000000027941 */ /* 0x008fea0003800200 */
.L_x_36:
[----:B------:R-:W-:Y:S04]  /*1180*/  BSSY.RECONVERGENT B3, `(.L_x_38) ;  /* 0x0000011000037945 */ /* 0x000fe80003800200 */
[----:B------:R-:W-:Y:S04]  /*1190*/  BSSY.RELIABLE B2, `(.L_x_39) ;  /* 0x000000e000027945 */ /* 0x000fe80003800100 */
[----:B------:R-:W-:Y:S05]  /*11a0*/  @P2 BRA `(.L_x_40) ;  /* 0x0000000000242947 */ /* 0x000fea0003800000 */
[----:B-----5:R-:W3:Y:S01]  /*11b0*/  LDS R2, [UR8+0x34] ;  /* 0x00003408ff027984 */ /* 0x020ee20008000800 */
[----:B------:R-:W-:-:S05]  /*11c0*/  IMAD.MOV.U32 R3, RZ, RZ, 0x3f000000 ;  /* 0x3f000000ff037424 */ /* 0x000fca00078e00ff */
[----:B---3--:R-:W-:-:S05]  /*11d0*/  LOP3.LUT R2, R2, 0xff000000, R3, 0xb8, !PT ;  /* 0xff00000002027812 */ /* 0x008fca00078eb803 */
[----:B------:R3:W-:Y:S01]  /*11e0*/  STS [UR8+0x34], R2 ;  /* 0x00003402ff007988 */ /* 0x0007e20008000808 */
[----:B------:R-:W-:Y:S05]  /*11f0*/  @P2 BRA `(.L_x_41) ;  /* 0x00000000001c2947 */ /* 0x000fea0003800000 */
[----:B---3--:R-:W3:Y:S01]  /*1200*/  LDS R2, [UR8+0x38] ;  /* 0x00003808ff027984 */ /* 0x008ee20008000800 */
[----:B------:R-:W-:-:S05]  /*1210*/  IMAD.MOV.U32 R3, RZ, RZ, 0x3f ;  /* 0x0000003fff037424 */ /* 0x000fca00078e00ff */
[----:B---3--:R-:W-:-:S05]  /*1220*/  LOP3.LUT R2, R2, 0xff, R3, 0xb8, !PT ;  /* 0x000000ff02027812 */ /* 0x008fca00078eb803 */
[----:B------:R3:W-:Y:S02]  /*1230*/  STS [UR8+0x38], R2 ;  /* 0x00003802ff007988 */ /* 0x0007e40008000808 */
.L_x_40:
[----:B------:R-:W-:Y:S05]  /*1240*/  @P2 BREAK.RELIABLE B2 ;  /* 0x0000000000022942 */ /* 0x000fea0003800100 */
[----:B------:R-:W-:Y:S05]  /*1250*/  @P2 BRA `(.L_x_42) ;  /* 0x00000000000c2947 */ /* 0x000fea0003800000 */
[----:B------:R2:W-:Y:S02]  /*1260*/  STS [UR8+0x20], R5 ;  /* 0x00002005ff007988 */ /* 0x0005e40008000808 */
.L_x_41:
[----:B------:R-:W-:Y:S05]  /*1270*/  BSYNC.RELIABLE B2 ;  /* 0x0000000000027941 */ /* 0x000fea0003800100 */
.L_x_39:
[----:B------:R2:W-:Y:S02]  /*1280*/  @!P2 STS [UR8+0x24], R4 ;  /* 0x00002404ff00a988 */ /* 0x0005e40008000808 */
.L_x_42:
[----:B------:R-:W-:Y:S05]  /*1290*/  BSYNC.RECONVERGENT B3 ;  /* 0x0000000000037941 */ /* 0x000fea0003800200 */
.L_x_38:
[----:B------:R-:W-:Y:S05]  /*12a0*/  WARPSYNC.ALL ;  /* 0x0000000000007948 */ /* 0x000fea0003800000 */
[----:B------:R-:W-:Y:S01]  /*12b0*/  NOP ;  /* 0x0000000000007918 */ /* 0x000fe20000000000 */
[----:B------:R-:W-:Y:S04]  /*12c0*/  BSSY.RECONVERGENT B3, `(.L_x_43) ;  /* 0x000000e000037945 */ /* 0x000fe80003800200 */
[----:B------:R-:W-:Y:S05]  /*12d0*/  @P2 BRA `(.L_x_44) ;  /* 0x0000000000302947 */ /* 0x000fea0003800000 */
[----:B------:R-:W2:Y:S02]  /*12e0*/  LDS R3, [UR8+0x34] ;  /* 0x00003408ff037984 */ /* 0x000ea40008000800 */
[----:B--2---:R-:W2:Y:S02]  /*12f0*/  LDC.64 R4, c[0x0][0x3b8] ;  /* 0x0000ee00ff047b82 */ /* 0x004ea40000000a00 */
[----:B---3-5:R-:W3:Y:S01]  /*1300*/  LDS R2, [UR8+0x1c] ;  /* 0x00001c08ff027984 */ /* 0x028ee20008000800 */
[C---:B--2---:R-:W-:Y:S01]  /*1310*/  SHF.L.U64.HI R5, R4.reuse, 0x1, R5 ;  /* 0x0000000104057819 */ /* 0x044fe20000010205 */
[----:B------:R-:W-:-:S03]  /*1320*/  IMAD.SHL.U32 R4, R4, 0x2, RZ ;  /* 0x0000000204047824 */ /* 0x000fc600078e00ff */
[--C-:B------:R-:W-:Y:S02]  /*1330*/  SHF.R.U32.HI R7, RZ, 0x4, R5.reuse ;  /* 0x00000004ff077819 */ /* 0x100fe40000011605 */
[----:B------:R-:W-:-:S05]  /*1340*/  SHF.R.U64 R4, R4, 0x4, R5 ;  /* 0x0000000404047819 */ /* 0x000fca0000001205 */
[----:B------:R2:W-:Y:S01]  /*1350*/  STS [UR8+0xc], R4 ;  /* 0x00000c04ff007988 */ /* 0x0005e20008000808 */
[----:B------:R-:W-:Y:S02]  /*1360*/  LOP3.LUT R3, R3, 0x7, RZ, 0xb8, !PT ;  /* 0x0000000703037812 */ /* 0x000fe400078eb8ff */
[----:B---3--:R-:W-:-:S03]  /*1370*/  LOP3.LUT R2, R2, 0xf, R7, 0xb8, !PT ;  /* 0x0000000f02027812 */ /* 0x008fc600078eb807 */
[----:B------:R2:W-:Y:S04]  /*1380*/  STS [UR8+0x34], R3 ;  /* 0x00003403ff007988 */ /* 0x0005e80008000808 */
[----:B------:R2:W-:Y:S02]  /*1390*/  STS [UR8+0x1c], R2 ;  /* 0x00001c02ff007988 */ /* 0x0005e40008000808 */
.L_x_44:
[----:B------:R-:W-:Y:S05]  /*13a0*/  BSYNC.RECONVERGENT B3 ;  /* 0x0000000000037941 */ /* 0x000fea0003800200 */
.L_x_43:
[----:B------:R-:W-:Y:S04]  /*13b0*/  BSSY.RECONVERGENT B4, `(.L_x_45) ;  /* 0x000001a000047945 */ /* 0x000fe80003800200 */
[----:B------:R-:W-:Y:S04]  /*13c0*/  BSSY.RELIABLE B3, `(.L_x_46) ;  /* 0x0000015000037945 */ /* 0x000fe80003800100 */
[----:B------:R-:W-:Y:S05]  /*13d0*/  @P2 BRA `(.L_x_47) ;  /* 0x0000000000202947 */ /* 0x000fea0003800000 */
[----:B--23-5:R-:W2:Y:S02]  /*13e0*/  LDS R2, [UR8+0x34] ;  /* 0x00003408ff027984 */ /* 0x02cea40008000800 */
[----:B--2---:R-:W-:-:S05]  /*13f0*/  LOP3.LUT R2, R2, 0x38, RZ, 0xb8, !PT ;  /* 0x0000003802027812 */ /* 0x004fca00078eb8ff */
[----:B------:R2:W-:Y:S01]  /*1400*/  STS [UR8+0x34], R2 ;  /* 0x00003402ff007988 */ /* 0x0005e20008000808 */
[----:B------:R-:W-:Y:S05]  /*1410*/  @P2 BRA `(.L_x_48) ;  /* 0x0000000000202947 */ /* 0x000fea0003800000 */
[----:B--2---:R-:W2:Y:S01]  /*1420*/  LDS R2, [UR8+0x8] ;  /* 0x00000808ff027984 */ /* 0x004ea20008000800 */
[----:B------:R-:W-:-:S05]  /*1430*/  IMAD.MOV.U32 R3, RZ, RZ, 0x780 ;  /* 0x00000780ff037424 */ /* 0x000fca00078e00ff */
[----:B--2---:R-:W-:-:S05]  /*1440*/  LOP3.LUT R2, R2, 0x300, R3, 0xd8, !PT ;  /* 0x0000030002027812 */ /* 0x004fca00078ed803 */
[----:B------:R2:W-:Y:S02]  /*1450*/  STS [UR8+0x8], R2 ;  /* 0x00000802ff007988 */ /* 0x0005e40008000808 */
.L_x_47:
[----:B------:R-:W-:Y:S05]  /*1460*/  @P2 BRA `(.L_x_49) ;  /* 0x0000000000282947 */ /* 0x000fea0003800000 */
[----:B--23-5:R-:W2:Y:S02]  /*1470*/  LDS R2, [UR8+0x8] ;  /* 0x00000808ff027984 */ /* 0x02cea40008000800 */
[----:B--2---:R-:W-:-:S05]  /*1480*/  LOP3.LUT R2, R2, 0x1800, RZ, 0xb8, !PT ;  /* 0x0000180002027812 */ /* 0x004fca00078eb8ff */
[----:B------:R3:W-:Y:S02]  /*1490*/  STS [UR8+0x8], R2 ;  /* 0x00000802ff007988 */ /* 0x0007e40008000808 */
.L_x_48:
[----:B------:R-:W-:Y:S05]  /*14a0*/  @P2 BREAK.RELIABLE B3 ;  /* 0x0000000000032942 */ /* 0x000fea0003800100 */
[----:B------:R-:W-:Y:S05]  /*14b0*/  @P2 BRA `(.L_x_50) ;  /* 0x0000000000242947 */ /* 0x000fea0003800000 */
[----:B--23--:R-:W2:Y:S01]  /*14c0*/  LDS R2, [UR8+0x8] ;  /* 0x00000808ff027984 */ /* 0x00cea20008000800 */
[----:B------:R-:W-:-:S05]  /*14d0*/  IMAD.MOV.U32 R3, RZ, RZ, 0x6000 ;  /* 0x00006000ff037424 */ /* 0x000fca00078e00ff */
[----:B--2---:R-:W-:-:S04]  /*14e0*/  LOP3.LUT R2, R2, 0x6000, R3, 0xd8, !PT ;  /* 0x0000600002027812 */ /* 0x004fc800078ed803 */
[----:B------:R-:W-:-:S05]  /*14f0*/  LOP3.LUT R2, R2, 0x400000, RZ, 0xb8, !PT ;  /* 0x0040000002027812 */ /* 0x000fca00078eb8ff */
[----:B------:R2:W-:Y:S02]  /*1500*/  STS [UR8+0x8], R2 ;  /* 0x00000802ff007988 */ /* 0x0005e40008000808 */
.L_x_49:
[----:B------:R-:W-:Y:S05]  /*1510*/  BSYNC.RELIABLE B3 ;  /* 0x0000000000037941 */ /* 0x000fea0003800100 */
.L_x_46:
[----:B--23-5:R-:W2:Y:S02]  /*1520*/  @!P2 LDS R2, [UR8+0x8] ;  /* 0x00000808ff02a984 */ /* 0x02cea40008000800 */
[----:B--2---:R-:W-:-:S05]  /*1530*/  @!P2 LOP3.LUT R2, R2, 0x8000, RZ, 0xb8, !PT ;  /* 0x000080000202a812 */ /* 0x004fca00078eb8ff */
[----:B------:R5:W-:Y:S02]  /*1540*/  @!P2 STS [UR8+0x8], R2 ;  /* 0x00000802ff00a988 */ /* 0x000be40008000808 */
.L_x_50:
[----:B------:R-:W-:Y:S05]  /*1550*/  BSYNC.RECONVERGENT B4 ;  /* 0x0000000000047941 */ /* 0x000fea0003800200 */
.L_x_45:
[----:B------:R-:W-:Y:S05]  /*1560*/  WARPSYNC.ALL ;  /* 0x0000000000007948 */ /* 0x000fea0003800000 */
[----:B------:R-:W-:Y:S01]  /*1570*/  NOP ;  /* 0x0000000000007918 */ /* 0x000fe20000000000 */
[----:B------:R-:W-:-:S04]  /*1580*/  UIADD3 UR4, UPT, UPT, UR4, 0x100, URZ ;  /* 0x0000010004047890 */ /* 0x000fc8000fffe0ff */
[----:B------:R-:W-:-:S04]  /*1590*/  UIADD3 UR10, UP0, UPT, UR4, UR10, URZ ;  /* 0x0000000a040a7290 */ /* 0x000fc8000ff1e0ff */
[----:B------:R-:W-:Y:S01]  /*15a0*/  ULEA.HI.X.SX32 UR11, UR4, UR11, 0x1, UP0 ;  /* 0x0000000b040b7291 */ /* 0x000fe200080f0eff */
[----:B------:R-:W-:Y:S11]  /*15b0*/  @P0 BRA `(.L_x_51) ;  /* 0x0000000000300947 */ /* 0x000ff60003800000 */
[----:B--23-5:R-:W2:Y:S01]  /*15c0*/  S2R R2, SR_LANEID ;  /* 0x0000000000027919 */ /* 0x02cea20000000000 */
[----:B------:R-:W-:Y:S05]  /*15d0*/  WARPSYNC.ALL ;  /* 0x0000000000007948 */ /* 0x000fea0003800000 */
[----:B------:R-:W-:Y:S01]  /*15e0*/  NOP ;  /* 0x0000000000007918 */ /* 0x000fe20000000000 */
[----:B--2---:R-:W-:-:S05]  /*15f0*/  IMAD.SHL.U32 R4, R2, 0x4, RZ ;  /* 0x0000000402047824 */ /* 0x004fca00078e00ff */
[----:B------:R-:W2:Y:S01]  /*1600*/  LDS R5, [R4+UR8] ;  /* 0x0000000804057984 */ /* 0x000ea20008000800 */
[----:B------:R-:W-:-:S05]  /*1610*/  IADD3 R2, P3, PT, R4, UR10, RZ ;  /* 0x0000000a04027c10 */ /* 0x000fca000ff7e0ff */
[----:B------:R-:W-:-:S05]  /*1620*/  IMAD.X R3, RZ, RZ, UR11, P3 ;  /* 0x0000000bff037e24 */ /* 0x000fca00098e06ff */
[----:B--2---:R2:W3:Y:S01]  /*1630*/  ATOMG.E.EXCH.STRONG.GPU PT, RZ, [R2], R5 ;  /* 0x0000000502ff73a8 */ /* 0x0044e200041ee100 */
[----:B------:R-:W-:-:S04]  /*1640*/  DEPBAR {5,4,3,2,1,0} ;  /* 0x0000003f0000791a */ /* 0x000fc80000000000 */
[----:B------:R-:W5:Y:S02]  /*1650*/  CCTL.E.C.LDCU.IV.DEEP [UR10] ;  /* 0x000000000a007540 */ /* 0x000f640009c08000 */
[----:B-----5:R2:W-:Y:S01]  /*1660*/  UTMACCTL.IV [UR10] ;  /* 0x000000000a0079b9 */ /* 0x0205e20008000000 */
[----:B------:R-:W-:Y:S01]  /*1670*/  NOP ;  /* 0x0000000000007918 */ /* 0x000fe20000000000 */
.L_x_51:
[----:B------:R-:W-:Y:S05]  /*1680*/  @P0 BRA `(.L_x_52) ;  /* 0x00000000000c0947 */ /* 0x000fea0003800000 */
[----:B------:R0:W-:Y:S01]  /*1690*/  UTMACMDFLUSH ;  /* 0x00000000000079b7 */ /* 0x0001e20000000000 */
[----:B------:R-:W-:Y:S05]  /*16a0*/  @P0 BRA `(.L_x_52) ;  /* 0x0000000000040947 */ /* 0x000fea0003800000 */
[----:B------:R-:W-:-:S04]  /*16b0*/  DEPBAR.LE SB0, 0x0 ;  /* 0x000080000000791a */ /* 0x000fc80000000000 */
.L_x_52:
[----:B------:R-:W-:Y:S05]  /*16c0*/  WARPSYNC.ALL ;  /* 0x0000000000007948 */ /* 0x000fea0003800000 */
[----:B------:R-:W-:Y:S01]  /*16d0*/  NOP ;  /* 0x0000000000007918 */ /* 0x000fe20000000000 */
[----:B---3--:R-:W-:Y:S01]  /*16e0*/  BAR.SYNC.DEFER_BLOCKING 0x0 ;  /* 0x0000000000007b1d */ /* 0x008fe20000010000 */
[----:B--2--5:R-:W-:Y:S01]  /*16f0*/  SHF.R.U32.HI R2, RZ, 0x5, R0 ;  /* 0x00000005ff027819 */ /* 0x024fe20000011600 */
[----:B------:R-:W-:-:S03]  /*1700*/  USHF.L.U32 UR9, UR9, 0x8, URZ ;  /* 0x0000000809097899 */ /* 0x000fc600080006ff */
[----:B------:R-:W-:Y:S01]  /*1710*/  R2UR UR12, R2 ;  /* 0x00000000020c72ca */ /* 0x000fe200000e0000 */
[----:B------:R-:W-:Y:S01]  /*1720*/  VOTEU.ALL UP0, P2 ;  /* 0x0000000000ff7886 */ /* 0x000fe20001000000 */
[----:B------:R-:W-:Y:S01]  /*1730*/  UMOV UR4, 0x1 ;  /* 0x0000000100047882 */ /* 0x000fe20000000000 */
[----:B------:R-:W-:Y:S01]  /*1740*/  VOTEU.ALL UP1, P2 ;  /* 0x0000000000ff7886 */ /* 0x000fe20001020000 */
[----:B------:R-:W-:Y:S02]  /*1750*/  BSSY.RECONVERGENT B4, `(.L_x_53) ;  /* 0x0000018000047945 */ /* 0x000fe40003800200 */
[----:B------:R-:W-:-:S04]  /*1760*/  @!UP0 UIADD3 UR6, UPT, UPT, -UR4, 0x100000, URZ ;  /* 0x0010000004068890 */ /* 0x000fc8000fffe1ff */
[----:B------:R-:W-:Y:S02]  /*1770*/  @!UP0 USHF.L.U32 UR7, UR6, 0xb, URZ ;  /* 0x0000000b06078899 */ /* 0x000fe400080006ff */
[----:B------:R-:W-:Y:S02]  /*1780*/  @!UP0 USHF.L.U32 UR6, UR6, 0x1, URZ ;  /* 0x0000000106068899 */ /* 0x000fe400080006ff */
[----:B------:R-:W-:-:S04]  /*1790*/  @!UP0 UIADD3 UR4, UPT, UPT, -UR4, 0x100000, URZ ;  /* 0x0010000004048890 */ /* 0x000fc8000fffe1ff */
[----:B------:R-:W-:Y:S02]  /*17a0*/  @!UP0 USHF.L.U32 UR5, UR4, 0xb, URZ ;  /* 0x0000000b04058899 */ /* 0x000fe400080006ff */
[----:B------:R-:W-:Y:S01]  /*17b0*/  @!UP0 USHF.L.U32 UR4, UR4, 0x1, URZ ;  /* 0x0000000104048899 */ /* 0x000fe200080006ff */
[----:B------:R-:W-:Y:S01]  /*17c0*/  VOTEU.ALL UP0, P2 ;  /* 0x0000000000ff7886 */ /* 0x000fe20001000000 */
[----:B------:R-:W2:Y:S04]  /*17d0*/  FENCE.VIEW.ASYNC.S ;  /* 0x00000000000073c6 */ /* 0x000ea80000000000 */
[----:B--2---:R2:W3:Y:S06]  /*17e0*/  @!UP0 SYNCS.EXCH.64 URZ, [UR8+0x28000], UR6 ;  /* 0x0280000608ff85b2 */ /* 0x0044ec0008000100 */
[----:B------:R2:W3:Y:S02]  /*17f0*/  @!UP1 SYNCS.EXCH.64 URZ, [UR8+0x28020], UR4 ;  /* 0x0280200408ff95b2 */ /* 0x0004e40008000100 */
[----:B---3--:R-:W-:Y:S06]  /*1800*/  BAR.SYNC.DEFER_BLOCKING 0x0 ;  /* 0x0000000000007b1d */ /* 0x008fec0000010000 */
[----:B------:R-:W-:Y:S05]  /*1810*/  @P2 BRA `(.L_x_54) ;  /* 0x00000000002c2947 */ /* 0x000fea0003800000 */
[----:B--2---:R-:W-:Y:S02]  /*1820*/  UMOV UR4, 0x1 ;  /* 0x0000000100047882 */ /* 0x004fe40000000000 */
[----:B------:R-:W-:-:S04]  /*1830*/  UIADD3 UR6, UPT, UPT, -UR4, 0x100000, URZ ;  /* 0x0010000004067890 */ /* 0x000fc8000fffe1ff */
[----:B------:R-:W-:Y:S02]  /*1840*/  USHF.L.U32 UR7, UR6, 0xb, URZ ;  /* 0x0000000b06077899 */ /* 0x000fe400080006ff */
[----:B------:R-:W-:Y:S02]  /*1850*/  USHF.L.U32 UR6, UR6, 0x1, URZ ;  /* 0x0000000106067899 */ /* 0x000fe400080006ff */
[----:B------:R-:W-:-:S04]  /*1860*/  UIADD3 UR4, UPT, UPT, -UR4, 0x100000, URZ ;  /* 0x0010000004047890 */ /* 0x000fc8000fffe1ff */
[----:B------:R-:W-:Y:S02]  /*1870*/  USHF.L.U32 UR5, UR4, 0xb, URZ ;  /* 0x0000000b04057899 */ /* 0x000fe400080006ff */
[----:B------:R-:W-:Y:S01]  /*1880*/  USHF.L.U32 UR4, UR4, 0x1, URZ ;  /* 0x0000000104047899 */ /* 0x000fe200080006ff */
[----:B------:R-:W2:Y:S03]  /*1890*/  FENCE.VIEW.ASYNC.S ;  /* 0x00000000000073c6 */ /* 0x000ea60000000000 */
[----:B--2---:R3:W5:Y:S08]  /*18a0*/  SYNCS.EXCH.64 URZ, [UR8+0x28008], UR6 ;  /* 0x0280080608ff75b2 */ /* 0x0047700008000100 */
[----:B------:R3:W2:Y:S02]  /*18b0*/  SYNCS.EXCH.64 URZ, [UR8+0x28028], UR4 ;  /* 0x0280280408ff75b2 */ /* 0x0006a40008000100 */
[----:B---3--:R-:W-:Y:S01]  /*18c0*/  NOP ;  /* 0x0000000000007918 */ /* 0x008fe20000000000 */
.L_x_54:
[----:B--2---:R-:W-:Y:S05]  /*18d0*/  BSYNC.RECONVERGENT B4 ;  /* 0x0000000000047941 */ /* 0x004fea0003800200 */
.L_x_53:
[----:B-----5:R-:W-:Y:S06]  /*18e0*/  BAR.SYNC.DEFER_BLOCKING 0x0 ;  /* 0x0000000000007b1d */ /* 0x020fec0000010000 */
[----:B------:R-:W-:Y:S04]  /*18f0*/  BSSY.RECONVERGENT B4, `(.L_x_55) ;  /* 0x000000d000047945 */ /* 0x000fe80003800200 */
[----:B------:R-:W-:Y:S05]  /*1900*/  @P2 BRA `(.L_x_56) ;  /* 0x00000000002c2947 */ /* 0x000fea0003800000 */
[----:B------:R-:W-:Y:S02]  /*1910*/  UMOV UR4, 0x1 ;  /* 0x0000000100047882 */ /* 0x000fe40000000000 */
[----:B------:R-:W-:-:S04]  /*1920*/  UIADD3 UR6, UPT, UPT, -UR4, 0x100000, URZ ;  /* 0x0010000004067890 */ /* 0x000fc8000fffe1ff */
[----:B------:R-:W-:Y:S02]  /*1930*/  USHF.L.U32 UR7, UR6, 0xb, URZ ;  /* 0x0000000b06077899 */ /* 0x000fe400080006ff */
[----:B------:R-:W-:Y:S02]  /*1940*/  USHF.L.U32 UR6, UR6, 0x1, URZ ;  /* 0x0000000106067899 */ /* 0x000fe400080006ff */
[----:B------:R-:W-:-:S04]  /*1950*/  UIADD3 UR4, UPT, UPT, -UR4, 0x100000, URZ ;  /* 0x0010000004047890 */ /* 0x000fc8000fffe1ff */
[----:B------:R-:W-:Y:S02]  /*1960*/  USHF.L.U32 UR5, UR4, 0xb, URZ ;  /* 0x0000000b04057899 */ /* 0x000fe400080006ff */
[----:B------:R-:W-:Y:S01]  /*1970*/  USHF.L.U32 UR4, UR4, 0x1, URZ ;  /* 0x0000000104047899 */ /* 0x000fe200080006ff */
[----:B------:R-:W2:Y:S03]  /*1980*/  FENCE.VIEW.ASYNC.S ;  /* 0x00000000000073c6 */ /* 0x000ea60000000000 */
[----:B--2---:R2:W3:Y:S08]  /*1990*/  SYNCS.EXCH.64 URZ, [UR8+0x28010], UR6 ;  /* 0x0280100608ff75b2 */ /* 0x0044f00008000100 */
[----:B------:R2:W5:Y:S01]  /*19a0*/  SYNCS.EXCH.64 URZ, [UR8+0x28030], UR4 ;  /* 0x0280300408ff75b2 */ /* 0x0005620008000100 */
[----:B------:R-:W-:Y:S01]  /*19b0*/  NOP ;  /* 0x0000000000007918 */ /* 0x000fe20000000000 */
.L_x_56:
[----:B--2---:R-:W-:Y:S05]  /*19c0*/  BSYNC.RECONVERGENT B4 ;  /* 0x0000000000047941 */ /* 0x004fea0003800200 */
.L_x_55:
[----:B---3-5:R-:W-:Y:S01]  /*19d0*/  BAR.SYNC.DEFER_BLOCKING 0x0 ;  /* 0x0000000000007b1d */ /* 0x028fe20000010000 */
[----:B------:R-:W-:Y:S01]  /*19e0*/  UIADD3 UR6, UPT, UPT, UR8, 0x28020, URZ ;  /* 0x0002802008067890 */ /* 0x000fe2000fffe0ff */
[----:B------:R-:W-:Y:S01]  /*19f0*/  ISETP.GE.AND P0, PT, R13, 0x1, PT ;  /* 0x000000010d00780c */ /* 0x000fe20003f06270 */
[----:B------:R-:W-:-:S03]  /*1a00*/  USHF.L.U32 UR7, UR13, 0x6, URZ ;  /* 0x000000060d077899 */ /* 0x000fc600080006ff */
        /* <DEDUP_REMOVED lines=13> */
.L_x_58:
[----:B--2---:R-:W-:Y:S05]  /*1ae0*/  BSYNC.RECONVERGENT B4 ;  /* 0x0000000000047941 */ /* 0x004fea0003800200 */
.L_x_57:
[----:B------:R-:W-:Y:S05]  /*1af0*/  @!P0 BRA `(.L_x_59) ;  /* 0x0000000800688947 */ /* 0x000fea0003800000 */
[----:B---3-5:R-:W-:Y:S01]  /*1b00*/  BAR.SYNC.DEFER_BLOCKING 0x0 ;  /* 0x0000000000007b1d */ /* 0x028fe20000010000 */
[----:B------:R-:W-:Y:S01]  /*1b10*/  @!P2 IMAD.MOV.U32 R2, RZ, RZ, 0xa000 ;  /* 0x0000a000ff02a424 */ /* 0x000fe200078e00ff */
[----:B------:R-:W-:Y:S01]  /*1b20*/  ELECT P0, URZ, PT ;  /* 0x0000000000ff782f */ /* 0x000fe20003800000 */
[----:B------:R-:W-:-:S03]  /*1b30*/  UIADD3 UR16, UPT, UPT, UR8, 0x20000, URZ ;  /* 0x0002000008107890 */ /* 0x000fc6000fffe0ff */
[----:B------:R-:W-:Y:S01]  /*1b40*/  ISETP.LT.U32.AND P0, PT, R10, 0x20, P0 ;  /* 0x000000200a00780c */ /* 0x000fe20000701070 */
[----:B------:R-:W-:Y:S01]  /*1b50*/  UIADD3 UR17, UPT, UPT, UR8, 0x28000, URZ ;  /* 0x0002800008117890 */ /* 0x000fe2000fffe0ff */
[----:B------:R-:W-:Y:S01]  /*1b60*/  UMOV UR18, URZ ;  /* 0x000000ff00127c82 */ /* 0x000fe20008000000 */
[----:B------:R-:W-:Y:S01]  /*1b70*/  UMOV UR19, UR7 ;  /* 0x0000000700137c82 */ /* 0x000fe20008000000 */
[----:B------:R-:W-:Y:S01]  /*1b80*/  ULOP3.LUT UR4, UR12, 0x3, URZ, 0xc0, !UPT ;  /* 0x000000030c047892 */ /* 0x000fe2000f8ec0ff */
[----:B------:R-:W-:-:S03]  /*1b90*/  UMOV UR31, UR18 ;  /* 0x00000012001f7c82 */ /* 0x000fc60008000000 */
[----:B------:R-:W-:Y:S01]  /*1ba0*/  UMOV UR29, UR17 ;  /* 0x00000011001d7c82 */ /* 0x000fe20008000000 */
[----:B------:R-:W-:Y:S02]  /*1bb0*/  ULEA UR28, UR4, UR8, 0xd ;  /* 0x00000008041c7291 */ /* 0x000fe4000f8e68ff */
[----:B------:R-:W-:Y:S02]  /*1bc0*/  ULEA UR30, UR4, UR9, 0x6 ;  /* 0x00000009041e7291 */ /* 0x000fe4000f8e30ff */
[----:B------:R-:W-:Y:S01]  /*1bd0*/  VOTEU.ANY UP0, P0 ;  /* 0x0000000000ff7886 */ /* 0x000fe20000000100 */
[----:B------:R2:W-:Y:S01]  /*1be0*/  @!P2 SYNCS.ARRIVE.TRANS64 RZ, [UR8+0x28000], R2 ;  /* 0x02800002ffffa9a7 */ /* 0x0005e20008000008 */
[----:B------:R-:W-:Y:S06]  /*1bf0*/  BAR.SYNC.DEFER_BLOCKING 0x0 ;  /* 0x0000000000007b1d */ /* 0x000fec0000010000 */
[----:B------:R2:W-:Y:S01]  /*1c00*/  @UP0 UTMALDG.2D [UR16], [UR20] ;  /* 0x00000010140005b4 */ /* 0x0005e20008008000 */
[----:B------:R-:W-:Y:S01]  /*1c10*/  UISETP.NE.U32.AND UP0, UPT, UR12, URZ, UPT ;  /* 0x000000ff0c00728c */ /* 0x000fe2000bf05070 */
[----:B------:R3:W-:Y:S06]  /*1c20*/  MEMBAR.ALL.CTA ;  /* 0x0000000000007992 */ /* 0x0007ec0000008000 */
[----:B---3--:R-:W3:Y:S02]  /*1c30*/  FENCE.VIEW.ASYNC.S ;  /* 0x00000000000073c6 */ /* 0x008ee40000000000 */
[----:B---3--:R-:W-:Y:S06]  /*1c40*/  BAR.SYNC.DEFER_BLOCKING 0x0 ;  /* 0x0000000000007b1d */ /* 0x008fec0000010000 */
[----:B------:R2:W-:Y:S02]  /*1c50*/  UTMALDG.2D [UR28], [UR22] ;  /* 0x0000001c160075b4 */ /* 0x0005e40008008000 */
[----:B------:R-:W-:Y:S06]  /*1c60*/  BAR.SYNC.DEFER_BLOCKING 0x0 ;  /* 0x0000000000007b1d */ /* 0x000fec0000010000 */
[----:B------:R-:W3:Y:S02]  /*1c70*/  SYNCS.PHASECHK.TRANS64.TRYWAIT P0, [UR8+0x28000], RZ ;  /* 0x028000ffff0075a7 */ /* 0x000ee40008001108 */
[----:B--23--:R-:W-:Y:S05]  /*1c80*/  @!P0 BRA `(.L_x_60) ;  /* 0x0000001000d48947 */ /* 0x00cfea0003800000 */
.L_x_78:
[----:B------:R-:W-:Y:S05]  /*1c90*/  BRA.U UP0, `(.L_x_61) ;  /* 0x0000000100787547 */ /* 0x000fea000b800000 */
[----:B------:R-:W-:Y:S02]  /*1ca0*/  USHF.R.U32.HI UR14, URZ, 0x4, UR16 ;  /* 0x00000004ff0e7899 */ /* 0x000fe40008011610 */
[----:B------:R-:W-:Y:S02]  /*1cb0*/  USHF.R.U32.HI UR13, URZ, 0x4, UR8 ;  /* 0x00000004ff0d7899 */ /* 0x000fe40008011608 */
[----:B------:R-:W-:Y:S02]  /*1cc0*/  USGXT.U32 UR14, UR14, 0xe ;  /* 0x0000000e0e0e789a */ /* 0x000fe40008000000 */
[----:B------:R-:W-:Y:S02]  /*1cd0*/  USGXT.U32 UR13, UR13, 0xe ;  /* 0x0000000e0d0d789a */ /* 0x000fe40008000000 */
[----:B------:R-:W-:Y:S02]  /*1ce0*/  UIADD3 UR32, UP0, UPT, UR14, 0x2, URZ ;  /* 0x000000020e207890 */ /* 0x000fe4000ff1e0ff */
[----:B------:R-:W-:Y:S01]  /*1cf0*/  UIADD3 UR30, UP1, UPT, UR13, 0x2000080, URZ ;  /* 0x020000800d1e7890 */ /* 0x000fe2000ff3e0ff */
[----:B------:R-:W-:Y:S01]  /*1d00*/  UMOV UR4, URZ ;  /* 0x000000ff00047c82 */ /* 0x000fe20008000000 */
[----:B------:R-:W-:Y:S01]  /*1d10*/  UMOV UR5, URZ ;  /* 0x000000ff00057c82 */ /* 0x000fe20008000000 */
[----:B------:R-:W-:-:S02]  /*1d20*/  UIADD3.X UR33, UPT, UPT, UR4, 0x40004040, URZ, UP0, !UPT ;  /* 0x4000404004217890 */ /* 0x000fc400087fe4ff */
[----:B------:R-:W-:Y:S02]  /*1d30*/  UIADD3.X UR31, UPT, UPT, UR5, 0x40004040, URZ, UP1, !UPT ;  /* 0x40004040051f7890 */ /* 0x000fe40008ffe4ff */
[----:B------:R-:W-:Y:S02]  /*1d40*/  ULOP3.LUT UR4, UR13, 0x2000000, URZ, 0xfc, !UPT ;  /* 0x020000000d047892 */ /* 0x000fe4000f8efcff */
[----:B------:R-:W-:Y:S02]  /*1d50*/  UIADD3.64 UR16, UPT, UPT, UR32, 0x2, URZ ;  /* 0x0000000220107897 */ /* 0x000fe4000fffe0ff */
[----:B------:R-:W-:Y:S02]  /*1d60*/  UIADD3.64 UR18, UPT, UPT, UR30, 0x80, URZ ;  /* 0x000000801e127897 */ /* 0x000fe4000fffe0ff */
[----:B------:R-:W-:Y:S02]  /*1d70*/  UIADD3.64 UR26, UPT, UPT, UR32, 0x4, URZ ;  /* 0x00000004201a7897 */ /* 0x000fe4000fffe0ff */
[----:B------:R-:W-:Y:S01]  /*1d80*/  UIADD3.64 UR28, UPT, UPT, UR30, 0x100, URZ ;  /* 0x000001001e1c7897 */ /* 0x000fe2000fffe0ff */
[----:B------:R-:W-:Y:S01]  /*1d90*/  UMOV UR34, 0x0 ;  /* 0x0000000000227882 */ /* 0x000fe20000000000 */
[----:B------:R-:W-:Y:S01]  /*1da0*/  UMOV UR35, 0x4410010 ;  /* 0x0441001000237882 */ /* 0x000fe20000000000 */
[----:B------:R-:W-:Y:S01]  /*1db0*/  UMOV UR15, 0x40004040 ;  /* 0x40004040000f7882 */ /* 0x000fe20000000000 */
[----:B------:R-:W-:Y:S01]  /*1dc0*/  UMOV UR5, 0x40004040 ;  /* 0x4000404000057882 */ /* 0x000fe20000000000 */
[----:B------:R-:W-:Y:S01]  /*1dd0*/  UMOV UR36, 0x0 ;  /* 0x0000000000247882 */ /* 0x000fe20000000000 */
[----:B------:R-:W-:Y:S01]  /*1de0*/  UMOV UR37, 0x4410010 ;  /* 0x0441001000257882 */ /* 0x000fe20000000000 */
[----:B------:R-:W-:Y:S01]  /*1df0*/  UMOV UR38, 0x0 ;  /* 0x0000000000267882 */ /* 0x000fe20000000000 */
[----:B------:R-:W-:Y:S01]  /*1e00*/  UMOV UR39, 0x4410010 ;  /* 0x0441001000277882 */ /* 0x000fe20000000000 */
[----:B------:R2:W-:Y:S01]  /*1e10*/  UTCHMMA gdesc[UR14], gdesc[UR4], tmem[UR24], tmem[UR34], idesc[UR35], !UPT ;  /* 0x00ff22040e0075ea */ /* 0x0005e2000f800018 */
[----:B------:R-:W-:Y:S01]  /*1e20*/  UMOV UR40, 0x0 ;  /* 0x0000000000287882 */ /* 0x000fe20000000000 */
[----:B------:R-:W-:Y:S01]  /*1e30*/  UMOV UR41, 0x4410010 ;  /* 0x0441001000297882 */ /* 0x000fe20000000000 */
[----:B------:R2:W-:Y:S01]  /*1e40*/  UTCHMMA gdesc[UR32], gdesc[UR30], tmem[UR24], tmem[UR36], idesc[UR37], UPT ;  /* 0x00ff241e200075ea */ /* 0x0005e2000b800018 */
[----:B------:R2:W-:Y:S01]  /*1e50*/  UTCHMMA gdesc[UR16], gdesc[UR18], tmem[UR24], tmem[UR38], idesc[UR39], UPT ;  /* 0x00ff2612100075ea */ /* 0x0005e2000b800018 */
[----:B------:R2:W-:Y:S01]  /*1e60*/  UTCHMMA gdesc[UR26], gdesc[UR28], tmem[UR24], tmem[UR40], idesc[UR41], UPT ;  /* 0x00ff281c1a0075ea */ /* 0x0005e2000b800018 */
[----:B------:R-:W-:Y:S01]  /*1e70*/  NOP ;  /* 0x0000000000007918 */ /* 0x000fe20000000000 */
.L_x_61:
[----:B------:R-:W-:Y:S01]  /*1e80*/  ELECT P0, URZ, PT ;  /* 0x0000000000ff782f */ /* 0x000fe20003800000 */
[----:B--2---:R-:W-:Y:S01]  /*1e90*/  UMOV UR4, UR6 ;  /* 0x0000000600047c82 */ /* 0x004fe20008000000 */
[----:B------:R-:W-:Y:S02]  /*1ea0*/  UMOV UR5, URZ ;  /* 0x000000ff00057c82 */ /* 0x000fe40008000000 */
[----:B------:R-:W-:-:S13]  /*1eb0*/  ISETP.LT.U32.AND P0, PT, R10, 0x20, P0 ;  /* 0x000000200a00780c */ /* 0x000fda0000701070 */
[----:B------:R-:W-:Y:S01]  /*1ec0*/  VOTEU.ANY UP0, P0 ;  /* 0x0000000000ff7886 */ /* 0x000fe20000000100 */
[----:B------:R-:W-:Y:S01]  /*1ed0*/  VOTEU.ANY UP1, P0 ;  /* 0x0000000000ff7886 */ /* 0x000fe20000020100 */
[----:B------:R-:W-:-:S03]  /*1ee0*/  ISETP.GE.U32.AND P0, PT, R13, 0x41, PT ;  /* 0x000000410d00780c */ /* 0x000fc60003f06070 */
[----:B------:R-:W-:Y:S02]  /*1ef0*/  @UP0 UMOV UR4, UR4 ;  /* 0x0000000400040c82 */ /* 0x000fe40008000000 */
[----:B------:R2:W-:Y:S01]  /*1f00*/  @UP1 UTCBAR [UR4], URZ ;  /* 0x000000ff040013e9 */ /* 0x0005e200080000ff */
[----:B------:R-:W-:Y:S06]  /*1f10*/  BAR.SYNC.DEFER_BLOCKING 0x0 ;  /* 0x0000000000007b1d */ /* 0x000fec0000010000 */
[----:B------:R-:W3:Y:S02]  /*1f20*/  SYNCS.PHASECHK.TRANS64.TRYWAIT P3, [UR8+0x28020], RZ ;  /* 0x028020ffff0075a7 */ /* 0x000ee40008061108 */
[----:B--23--:R-:W-:Y:S05]  /*1f30*/  @!P3 BRA `(.L_x_62) ;  /* 0x000000100034b947 */ /* 0x00cfea0003800000 */
.L_x_79:
[----:B------:R-:W-:Y:S01]  /*1f40*/  IMAD.MOV.U32 R2, RZ, RZ, RZ ;  /* 0x000000ffff027224 */ /* 0x000fe200078e00ff */
[----:B------:R-:W-:Y:S06]  /*1f50*/  @!P0 BRA `(.L_x_59) ;  /* 0x0000000400508947 */ /* 0x000fec0003800000 */
[----:B------:R-:W2:Y:S01]  /*1f60*/  LDCU UR25, c[0x0][0x3a0] ;  /* 0x00007400ff1977ac */ /* 0x000ea20008000800 */
[----:B------:R-:W-:Y:S01]  /*1f70*/  UMOV UR13, 0x1 ;  /* 0x00000001000d7882 */ /* 0x000fe20000000000 */
[----:B------:R-:W-:-:S05]  /*1f80*/  UMOV UR6, 0x40 ;  /* 0x0000004000067882 */ /* 0x000fca0000000000 */
.L_x_66:
[----:B------:R-:W-:Y:S01]  /*1f90*/  BAR.SYNC.DEFER_BLOCKING 0x0 ;  /* 0x0000000000007b1d */ /* 0x000fe20000010000 */
[----:B------:R-:W-:Y:S01]  /*1fa0*/  ULEA UR17, UR13, UR8, 0x3 ;  /* 0x000000080d117291 */ /* 0x000fe2000f8e18ff */
[----:B------:R-:W-:Y:S01]  /*1fb0*/  @!P2 IMAD.MOV.U32 R3, RZ, RZ, 0xa000 ;  /* 0x0000a000ff03a424 */ /* 0x000fe200078e00ff */
[----:B------:R-:W-:Y:S01]  /*1fc0*/  ELECT P0, URZ, PT ;  /* 0x0000000000ff782f */ /* 0x000fe20003800000 */
[----:B------:R-:W-:-:S03]  /*1fd0*/  ULEA UR4, UR13, UR8, 0xd ;  /* 0x000000080d047291 */ /* 0x000fc6000f8e68ff */
[----:B------:R-:W-:Y:S01]  /*1fe0*/  ISETP.LT.U32.AND P0, PT, R10, 0x20, P0 ;  /* 0x000000200a00780c */ /* 0x000fe20000701070 */
[----:B------:R-:W-:Y:S02]  /*1ff0*/  UIADD3 UR5, UPT, UPT, UR17, 0x28000, URZ ;  /* 0x0002800011057890 */ /* 0x000fe4000fffe0ff */
[----:B------:R-:W-:Y:S02]  /*2000*/  UIADD3 UR4, UPT, UPT, UR4, 0x20000, URZ ;  /* 0x0002000004047890 */ /* 0x000fe4000fffe0ff */
[----:B------:R-:W-:Y:S02]  /*2010*/  ULEA UR14, UR13, UR8, 0xf ;  /* 0x000000080d0e7291 */ /* 0x000fe4000f8e78ff */
[----:B------:R-:W-:Y:S01]  /*2020*/  ULOP3.LUT UR15, UR12, 0x3, URZ, 0xc0, !UPT ;  /* 0x000000030c0f7892 */ /* 0x000fe2000f8ec0ff */
[----:B------:R-:W-:Y:S01]  /*2030*/  UMOV UR31, UR6 ;  /* 0x00000006001f7c82 */ /* 0x000fe20008000000 */
[----:B------:R-:W-:Y:S02]  /*2040*/  UMOV UR29, UR5 ;  /* 0x00000005001d7c82 */ /* 0x000fe40008000000 */
[----:B------:R-:W-:-:S02]  /*2050*/  ULEA UR28, UR15, UR14, 0xd ;  /* 0x0000000e0f1c7291 */ /* 0x000fc4000f8e68ff */
[----:B------:R-:W-:Y:S01]  /*2060*/  VOTEU.ANY UP0, P0 ;  /* 0x0000000000ff7886 */ /* 0x000fe20000000100 */
[----:B------:R-:W-:Y:S01]  /*2070*/  ULEA UR30, UR15, UR9, 0x6 ;  /* 0x000000090f1e7291 */ /* 0x000fe2000f8e30ff */
[----:B------:R3:W-:Y:S01]  /*2080*/  @!P2 SYNCS.ARRIVE.TRANS64 RZ, [UR17+0x28000], R3 ;  /* 0x02800003ffffa9a7 */ /* 0x0007e20008000011 */
[----:B------:R-:W-:Y:S01]  /*2090*/  BAR.SYNC.DEFER_BLOCKING 0x0 ;  /* 0x0000000000007b1d */ /* 0x000fe20000010000 */
[----:B---3--:R-:W-:-:S05]  /*20a0*/  IMAD.U32 R3, R2, -0x80000000, RZ ;  /* 0x8000000002037824 */ /* 0x008fca00078e00ff */
[----:B------:R3:W-:Y:S01]  /*20b0*/  @UP0 UTMALDG.2D [UR4], [UR20] ;  /* 0x00000004140005b4 */ /* 0x0007e20008008000 */
[----:B------:R-:W-:Y:S01]  /*20c0*/  UISETP.NE.U32.AND UP0, UPT, UR12, URZ, UPT ;  /* 0x000000ff0c00728c */ /* 0x000fe2000bf05070 */
[----:B------:R5:W-:Y:S06]  /*20d0*/  MEMBAR.ALL.CTA ;  /* 0x0000000000007992 */ /* 0x000bec0000008000 */
[----:B-----5:R-:W5:Y:S02]  /*20e0*/  FENCE.VIEW.ASYNC.S ;  /* 0x00000000000073c6 */ /* 0x020f640000000000 */
[----:B-----5:R-:W-:Y:S06]  /*20f0*/  BAR.SYNC.DEFER_BLOCKING 0x0 ;  /* 0x0000000000007b1d */ /* 0x020fec0000010000 */
[----:B------:R3:W-:Y:S02]  /*2100*/  UTMALDG.2D [UR28], [UR22] ;  /* 0x0000001c160075b4 */ /* 0x0007e40008008000 */
[----:B------:R-:W-:Y:S06]  /*2110*/  BAR.SYNC.DEFER_BLOCKING 0x0 ;  /* 0x0000000000007b1d */ /* 0x000fec0000010000 */
[----:B------:R-:W5:Y:S02]  /*2120*/  SYNCS.PHASECHK.TRANS64.TRYWAIT P0, [UR17+0x28000], R3 ;  /* 0x02800003ff0075a7 */ /* 0x000f640008001111 */
[----:B---3-5:R-:W-:Y:S05]  /*2130*/  @!P0 BRA `(.L_x_63) ;  /* 0x0000000c00c08947 */ /* 0x028fea0003800000 */
.L_x_80:
        /* <DEDUP_REMOVED lines=11> */
[----:B------:R-:W-:Y:S02]  /*21f0*/  UIADD3 UR28, UP0, UPT, UR18, 0x2, URZ ;  /* 0x00000002121c7890 */ /* 0x000fe4000ff1e0ff */
[----:B------:R-:W-:Y:S02]  /*2200*/  UIADD3 UR30, UP1, UPT, UR26, 0x80, URZ ;  /* 0x000000801a1e7890 */ /* 0x000fe4000ff3e0ff */
[----:B------:R-:W-:Y:S02]  /*2210*/  UIADD3 UR32, UP2, UPT, UR18, 0x4, URZ ;  /* 0x0000000412207890 */ /* 0x000fe4000ff5e0ff */
[----:B------:R-:W-:Y:S02]  /*2220*/  UIADD3 UR34, UP3, UPT, UR26, 0x100, URZ ;  /* 0x000001001a227890 */ /* 0x000fe4000ff7e0ff */
[----:B------:R-:W-:-:S02]  /*2230*/  ULOP3.LUT UR4, UR15, 0x2000000, URZ, 0xfc, !UPT ;  /* 0x020000000f047892 */ /* 0x000fc4000f8efcff */
[----:B------:R-:W-:Y:S02]  /*2240*/  UIADD3.X UR29, UPT, UPT, UR19, URZ, URZ, UP0, !UPT ;  /* 0x000000ff131d7290 */ /* 0x000fe400087fe4ff */
[----:B------:R-:W-:Y:S02]  /*2250*/  UIADD3.X UR31, UPT, UPT, UR27, URZ, URZ, UP1, !UPT ;  /* 0x000000ff1b1f7290 */ /* 0x000fe40008ffe4ff */
[----:B------:R-:W-:Y:S02]  /*2260*/  UIADD3.X UR33, UPT, UPT, UR19, URZ, URZ, UP2, !UPT ;  /* 0x000000ff13217290 */ /* 0x000fe400097fe4ff */
[----:B------:R-:W-:Y:S01]  /*2270*/  UIADD3.X UR35, UPT, UPT, UR27, URZ, URZ, UP3, !UPT ;  /* 0x000000ff1b237290 */ /* 0x000fe20009ffe4ff */
        /* <DEDUP_REMOVED lines=8> */
[----:B------:R3:W-:Y:S01]  /*2300*/  UTCHMMA gdesc[UR14], gdesc[UR4], tmem[UR24], tmem[UR36], idesc[UR37], UPT ;  /* 0x00ff24040e0075ea */ /* 0x0007e2000b800018 */
[----:B------:R-:W-:Y:S01]  /*2310*/  UMOV UR42, 0x0 ;  /* 0x00000000002a7882 */ /* 0x000fe20000000000 */
[----:B------:R-:W-:Y:S01]  /*2320*/  UMOV UR43, 0x4410010 ;  /* 0x04410010002b7882 */ /* 0x000fe20000000000 */
[----:B------:R3:W-:Y:S01]  /*2330*/  UTCHMMA gdesc[UR18], gdesc[UR26], tmem[UR24], tmem[UR38], idesc[UR39], UPT ;  /* 0x00ff261a120075ea */ /* 0x0007e2000b800018 */
[----:B------:R3:W-:Y:S01]  /*2340*/  UTCHMMA gdesc[UR28], gdesc[UR30], tmem[UR24], tmem[UR40], idesc[UR41], UPT ;  /* 0x00ff281e1c0075ea */ /* 0x0007e2000b800018 */
[----:B------:R3:W-:Y:S01]  /*2350*/  UTCHMMA gdesc[UR32], gdesc[UR34], tmem[UR24], tmem[UR42], idesc[UR43], UPT ;  /* 0x00ff2a22200075ea */ /* 0x0007e2000b800018 */
[----:B------:R-:W-:Y:S01]  /*2360*/  NOP ;  /* 0x0000000000007918 */ /* 0x000fe20000000000 */
.L_x_64:
[----:B------:R-:W-:Y:S01]  /*2370*/  ELECT P0, URZ, PT ;  /* 0x0000000000ff782f */ /* 0x000fe20003800000 */
[----:B---3--:R-:W-:-:S03]  /*2380*/  UIADD3 UR4, UPT, UPT, UR17, 0x28020, URZ ;  /* 0x0002802011047890 */ /* 0x008fc6000fffe0ff */
[----:B------:R-:W-:Y:S01]  /*2390*/  ISETP.LT.U32.AND P0, PT, R10, 0x20, P0 ;  /* 0x000000200a00780c */ /* 0x000fe20000701070 */
[----:B------:R-:W-:-:S12]  /*23a0*/  UMOV UR5, URZ ;  /* 0x000000ff00057c82 */ /* 0x000fd80008000000 */
[----:B------:R-:W-:Y:S01]  /*23b0*/  VOTEU.ANY UP0, P0 ;  /* 0x0000000000ff7886 */ /* 0x000fe20000000100 */
[----:B------:R-:W-:-:S04]  /*23c0*/  VOTEU.ANY UP1, P0 ;  /* 0x0000000000ff7886 */ /* 0x000fc80000020100 */
[----:B------:R-:W-:Y:S02]  /*23d0*/  @UP0 UMOV UR4, UR4 ;  /* 0x0000000400040c82 */ /* 0x000fe40008000000 */
[----:B------:R3:W-:Y:S01]  /*23e0*/  @UP1 UTCBAR [UR4], URZ ;  /* 0x000000ff040013e9 */ /* 0x0007e200080000ff */
[----:B------:R-:W-:Y:S06]  /*23f0*/  BAR.SYNC.DEFER_BLOCKING 0x0 ;  /* 0x0000000000007b1d */ /* 0x000fec0000010000 */
[----:B------:R-:W5:Y:S02]  /*2400*/  SYNCS.PHASECHK.TRANS64.TRYWAIT P0, [UR17+0x28020], R3 ;  /* 0x02802003ff0075a7 */ /* 0x000f640008001111 */
[----:B---3-5:R-:W-:Y:S05]  /*2410*/  @!P0 BRA `(.L_x_65) ;  /* 0x0000000c00148947 */ /* 0x028fea0003800000 */
.L_x_81:
[----:B------:R-:W-:Y:S02]  /*2420*/  UIADD3 UR13, UPT, UPT, UR13, 0x1, URZ ;  /* 0x000000010d0d7890 */ /* 0x000fe4000fffe0ff */
[----:B------:R-:W-:Y:S02]  /*2430*/  UIADD3 UR6, UPT, UPT, UR6, 0x40, URZ ;  /* 0x0000004006067890 */ /* 0x000fe4000fffe0ff */
[----:B------:R-:W-:-:S04]  /*2440*/  UISETP.NE.U32.AND UP0, UPT, UR13, 0x4, UPT ;  /* 0x000000040d00788c */ /* 0x000fc8000bf05070 */
[----:B------:R-:W-:Y:S02]  /*2450*/  USEL UR13, UR13, URZ, UP0 ;  /* 0x000000ff0d0d7287 */ /* 0x000fe40008000000 */
[----:B------:R-:W-:Y:S02]  /*2460*/  USEL UR4, URZ, 0x1, UP0 ;  /* 0x00000001ff047887 */ /* 0x000fe40008000000 */
[----:B--2---:R-:W-:-:S04]  /*2470*/  UISETP.GE.AND UP0, UPT, UR6, UR25, UPT ;  /* 0x000000190600728c */ /* 0x004fc8000bf06270 */
[----:B------:R-:W-:-:S05]  /*2480*/  LOP3.LUT R2, R2, UR4, RZ, 0x3c, !PT ;  /* 0x0000000402027c12 */ /* 0x000fca000f8e3cff */
[----:B------:R-:W-:Y:S05]  /*2490*/  BRA.U !UP0, `(.L_x_66) ;  /* 0xfffffff908bc7547 */ /* 0x000fea000b83ffff */
.L_x_59:
[----:B---3-5:R-:W-:Y:S06]  /*24a0*/  BAR.SYNC.DEFER_BLOCKING 0x0 ;  /* 0x0000000000007b1d */ /* 0x028fec0000010000 */
[----:B------:R-:W-:Y:S04]  /*24b0*/  BSSY.RECONVERGENT B4, `(.L_x_67) ;  /* 0x0000004000047945 */ /* 0x000fe80003800200 */
[----:B------:R-:W-:Y:S05]  /*24c0*/  @P2 BRA `(.L_x_68) ;  /* 0x0000000000082947 */ /* 0x000fea0003800000 */
[----:B------:R-:W2:Y:S02]  /*24d0*/  SYNCS.CCTL.IV [UR8+0x28000] ;  /* 0x02800000ff0079b1 */ /* 0x000ea40008000008 */
[----:B--2---:R-:W2:Y:S02]  /*24e0*/  SYNCS.CCTL.IV [UR8+0x28020] ;  /* 0x02802000ff0079b1 */ /* 0x004ea40008000008 */
.L_x_68:
[----:B------:R-:W-:Y:S05]  /*24f0*/  BSYNC.RECONVERGENT B4 ;  /* 0x0000000000047941 */ /* 0x000fea0003800200 */
.L_x_67:
[----:B--2---:R-:W-:Y:S06]  /*2500*/  BAR.SYNC.DEFER_BLOCKING 0x0 ;  /* 0x0000000000007b1d */ /* 0x004fec0000010000 */
[----:B------:R-:W-:Y:S04]  /*2510*/  BSSY.RECONVERGENT B4, `(.L_x_69) ;  /* 0x0000004000047945 */ /* 0x000fe80003800200 */
[----:B------:R-:W-:Y:S05]  /*2520*/  @P2 BRA `(.L_x_70) ;  /* 0x0000000000082947 */ /* 0x000fea0003800000 */
[----:B------:R-:W2:Y:S02]  /*2530*/  SYNCS.CCTL.IV [UR8+0x28008] ;  /* 0x02800800ff0079b1 */ /* 0x000ea40008000008 */
[----:B--2---:R-:W2:Y:S02]  /*2540*/  SYNCS.CCTL.IV [UR8+0x28028] ;  /* 0x02802800ff0079b1 */ /* 0x004ea40008000008 */
.L_x_70:
[----:B------:R-:W-:Y:S05]  /*2550*/  BSYNC.RECONVERGENT B4 ;  /* 0x0000000000047941 */ /* 0x000fea0003800200 */
.L_x_69:
[----:B--2---:R-:W-:Y:S06]  /*2560*/  BAR.SYNC.DEFER_BLOCKING 0x0 ;  /* 0x0000000000007b1d */ /* 0x004fec0000010000 */
[----:B------:R-:W-:Y:S04]  /*2570*/  BSSY.RECONVERGENT B4, `(.L_x_71) ;  /* 0x0000004000047945 */ /* 0x000fe80003800200 */
[----:B------:R-:W-:Y:S05]  /*2580*/  @P2 BRA `(.L_x_72) ;  /* 0x0000000000082947 */ /* 0x000fea0003800000 */
[----:B------:R-:W2:Y:S02]  /*2590*/  SYNCS.CCTL.IV [UR8+0x28010] ;  /* 0x02801000ff0079b1 */ /* 0x000ea40008000008 */
[----:B--2---:R-:W2:Y:S02]  /*25a0*/  SYNCS.CCTL.IV [UR8+0x28030] ;  /* 0x02803000ff0079b1 */ /* 0x004ea40008000008 */
.L_x_72:
[----:B------:R-:W-:Y:S05]  /*25b0*/  BSYNC.RECONVERGENT B4 ;  /* 0x0000000000047941 */ /* 0x000fea0003800200 */
.L_x_71:
[----:B--2---:R-:W-:Y:S06]  /*25c0*/  BAR.SYNC.DEFER_BLOCKING 0x0 ;  /* 0x0000000000007b1d */ /* 0x004fec0000010000 */
[----:B------:R-:W-:Y:S04]  /*25d0*/  BSSY.RECONVERGENT B4, `(.L_x_73) ;  /* 0x0000004000047945 */ /* 0x000fe80003800200 */
[----:B------:R-:W-:Y:S05]  /*25e0*/  @P2 BRA `(.L_x_74) ;  /* 0x0000000000082947 */ /* 0x000fea0003800000 */
[----:B------:R-:W2:Y:S02]  /*25f0*/  SYNCS.CCTL.IV [UR8+0x28018] ;  /* 0x02801800ff0079b1 */ /* 0x000ea40008000008 */
[----:B--2---:R-:W2:Y:S02]  /*2600*/  SYNCS.CCTL.IV [UR8+0x28038] ;  /* 0x02803800ff0079b1 */ /* 0x004ea40008000008 */
.L_x_74:
[----:B------:R-:W-:Y:S05]  /*2610*/  BSYNC.RECONVERGENT B4 ;  /* 0x0000000000047941 */ /* 0x000fea0003800200 */
.L_x_73:
[----:B------:R-:W-:Y:S01]  /*2620*/  ULOP3.LUT UR12, UR12, 0x3, URZ, 0xc0, !UPT ;  /* 0x000000030c0c7892 */ /* 0x000fe2000f8ec0ff */
[C---:B------:R-:W-:Y:S01]  /*2630*/  IMAD.SHL.U32 R2, R0.reuse, 0x10, RZ ;  /* 0x0000001000027824 */ /* 0x040fe200078e00ff */
[----:B------:R-:W-:Y:S01]  /*2640*/  UMOV UR6, UR7 ;  /* 0x0000000700067c82 */ /* 0x000fe20008000000 */
[C---:B------:R-:W-:Y:S01]  /*2650*/  IMAD.SHL.U32 R132, R0.reuse, 0x40, RZ ;  /* 0x0000004000847824 */ /* 0x040fe200078e00ff */
[----:B------:R-:W-:Y:S01]  /*2660*/  ULEA UR4, UR12, UR24, 0x15 ;  /* 0x000000180c047291 */ /* 0x000fe2000f8ea8ff */
[----:B------:R-:W-:Y:S01]  /*2670*/  IMAD.SHL.U32 R3, R0, 0x80, RZ ;  /* 0x0000008000037824 */ /* 0x000fe200078e00ff */
[----:B------:R-:W-:Y:S01]  /*2680*/  LOP3.LUT R2, R2, 0x70, RZ, 0xc0, !PT ;  /* 0x0000007002027812 */ /* 0x000fe200078ec0ff */
[----:B------:R-:W-:Y:S01]  /*2690*/  IMAD.SHL.U32 R0, R0, 0x400, RZ ;  /* 0x0000040000007824 */ /* 0x000fe200078e00ff */
[----:B------:R-:W-:Y:S01]  /*26a0*/  LOP3.LUT R133, R132, 0x1800, RZ, 0xc0, !PT ;  /* 0x0000180084857812 */ /* 0x000fe200078ec0ff */
[----:B------:R-:W-:Y:S01]  /*26b0*/  ULEA UR5, UR12, UR9, 0x6 ;  /* 0x000000090c057291 */ /* 0x000fe2000f8e30ff */
[----:B------:R-:W-:-:S02]  /*26c0*/  LOP3.LUT R2, R2, 0x780, R3, 0xf8, !PT ;  /* 0x0000078002027812 */ /* 0x000fc400078ef803 */
[----:B------:R-:W-:Y:S02]  /*26d0*/  ELECT P0, URZ, PT ;  /* 0x0000000000ff782f */ /* 0x000fe40003800000 */
[----:B------:R-:W-:Y:S01]  /*26e0*/  LOP3.LUT R133, R133, 0x4000, R0, 0xf8, !PT ;  /* 0x0000400085857812 */ /* 0x000fe200078ef800 */
[----:B----4-:R-:W-:Y:S01]  /*26f0*/  LDTM.16dp32bit_t0_t15.x128 R4, tmem[UR4] ;  /* 0x00000004000479ee */ /* 0x010fe20008b80000 */
[----:B------:R-:W3:Y:S01]  /*2700*/  LDTM.16dp32bit_t16_t31.x128 R4, tmem[UR4+0x80] ;  /* 0x00008004000479ee */ /* 0x000ee20008ba0000 */
[----:B------:R-:W-:Y:S01]  /*2710*/  NOP ;  /* 0x0000000000007918 */ /* 0x000fe20000000000 */
[----:B------:R-:W-:Y:S01]  /*2720*/  ULEA UR4, UR12, UR8, 0xd ;  /* 0x000000080c047291 */ /* 0x000fe2000f8e68ff */
[----:B------:R-:W-:-:S04]  /*2730*/  LOP3.LUT R0, R133, R2, RZ, 0xfc, !PT ;  /* 0x0000000285007212 */ /* 0x000fc800078efcff */
[C---:B------:R-:W-:Y:S02]  /*2740*/  LOP3.LUT R2, R0.reuse, 0x10, RZ, 0x3c, !PT ;  /* 0x0000001000027812 */ /* 0x040fe400078e3cff */
[----:B------:R-:W-:Y:S02]  /*2750*/  LOP3.LUT R3, R0, 0x20, RZ, 0x3c, !PT ;  /* 0x0000002000037812 */ /* 0x000fe400078e3cff */
[----:B---3--:R-:W-:Y:S02]  /*2760*/  F2FP.F16.F32.PACK_AB R4, R5, R4 ;  /* 0x000000040504723e */ /* 0x008fe400000000ff */
[----:B------:R-:W-:Y:S02]  /*2770*/  F2FP.F16.F32.PACK_AB R68, R69, R68 ;  /* 0x000000444544723e */ /* 0x000fe400000000ff */
[----:B------:R-:W-:Y:S02]  /*2780*/  F2FP.F16.F32.PACK_AB R5, R7, R6 ;  /* 0x000000060705723e */ /* 0x000fe400000000ff */
[----:B------:R-:W-:-:S02]  /*2790*/  F2FP.F16.F32.PACK_AB R12, R13, R12 ;  /* 0x0000000c0d0c723e */ /* 0x000fc400000000ff */
[----:B------:R-:W-:Y:S02]  /*27a0*/  F2FP.F16.F32.PACK_AB R69, R71, R70 ;  /* 0x000000464745723e */ /* 0x000fe400000000ff */
[----:B------:R-:W-:Y:S02]  /*27b0*/  F2FP.F16.F32.PACK_AB R76, R77, R76 ;  /* 0x0000004c4d4c723e */ /* 0x000fe400000000ff */
[----:B------:R-:W-:Y:S02]  /*27c0*/  F2FP.F16.F32.PACK_AB R6, R9, R8 ;  /* 0x000000080906723e */ /* 0x000fe400000000ff */
[----:B------:R-:W-:Y:S02]  /*27d0*/  F2FP.F16.F32.PACK_AB R7, R11, R10 ;  /* 0x0000000a0b07723e */ /* 0x000fe400000000ff */
[----:B------:R-:W-:Y:S02]  /*27e0*/  F2FP.F16.F32.PACK_AB R13, R15, R14 ;  /* 0x0000000e0f0d723e */ /* 0x000fe400000000ff */
[----:B------:R-:W-:Y:S01]  /*27f0*/  F2FP.F16.F32.PACK_AB R70, R73, R72 ;  /* 0x000000484946723e */ /* 0x000fe200000000ff */
[----:B--2---:R-:W-:Y:S01]  /*2800*/  STS.128 [R0+UR8], R4 ;  /* 0x0000000400007988 */ /* 0x004fe20008000c08 */
[----:B------:R-:W-:-:S02]  /*2810*/  F2FP.F16.F32.PACK_AB R71, R75, R74 ;  /* 0x0000004a4b47723e */ /* 0x000fc400000000ff */
[----:B------:R-:W-:Y:S02]  /*2820*/  F2FP.F16.F32.PACK_AB R77, R79, R78 ;  /* 0x0000004e4f4d723e */ /* 0x000fe400000000ff */
[----:B------:R-:W-:Y:S01]  /*2830*/  F2FP.F16.F32.PACK_AB R14, R17, R16 ;  /* 0x00000010110e723e */ /* 0x000fe200000000ff */
[----:B------:R-:W-:Y:S01]  /*2840*/  STS.128 [R0+UR8+0x2000], R68 ;  /* 0x0020004400007988 */ /* 0x000fe20008000c08 */
[----:B------:R-:W-:Y:S02]  /*2850*/  F2FP.F16.F32.PACK_AB R15, R19, R18 ;  /* 0x00000012130f723e */ /* 0x000fe400000000ff */
[----:B------:R-:W-:Y:S02]  /*2860*/  F2FP.F16.F32.PACK_AB R20, R21, R20 ;  /* 0x000000141514723e */ /* 0x000fe400000000ff */
[----:B------:R-:W-:Y:S01]  /*2870*/  F2FP.F16.F32.PACK_AB R78, R81, R80 ;  /* 0x00000050514e723e */ /* 0x000fe200000000ff */
[----:B------:R-:W-:Y:S01]  /*2880*/  STS.128 [R2+UR8], R12 ;  /* 0x0000000c02007988 */ /* 0x000fe20008000c08 */
[----:B------:R-:W-:-:S02]  /*2890*/  F2FP.F16.F32.PACK_AB R79, R83, R82 ;  /* 0x00000052534f723e */ /* 0x000fc400000000ff */
[----:B------:R-:W-:Y:S02]  /*28a0*/  F2FP.F16.F32.PACK_AB R84, R85, R84 ;  /* 0x000000545554723e */ /* 0x000fe400000000ff */
[----:B------:R-:W-:Y:S01]  /*28b0*/  F2FP.F16.F32.PACK_AB R21, R23, R22 ;  /* 0x000000161715723e */ /* 0x000fe200000000ff */
[----:B------:R2:W-:Y:S01]  /*28c0*/  STS.128 [R2+UR8+0x2000], R76 ;  /* 0x0020004c02007988 */ /* 0x0005e20008000c08 */
[----:B------:R-:W-:Y:S02]  /*28d0*/  F2FP.F16.F32.PACK_AB R28, R29, R28 ;  /* 0x0000001c1d1c723e */ /* 0x000fe400000000ff */
[----:B------:R-:W-:Y:S02]  /*28e0*/  F2FP.F16.F32.PACK_AB R85, R87, R86 ;  /* 0x000000565755723e */ /* 0x000fe400000000ff */
[----:B------:R-:W-:Y:S02]  /*28f0*/  F2FP.F16.F32.PACK_AB R92, R93, R92 ;  /* 0x0000005c5d5c723e */ /* 0x000fe400000000ff */
[----:B------:R-:W-:-:S02]  /*2900*/  F2FP.F16.F32.PACK_AB R22, R25, R24 ;  /* 0x000000181916723e */ /* 0x000fc400000000ff */
[----:B------:R-:W-:Y:S02]  /*2910*/  F2FP.F16.F32.PACK_AB R23, R27, R26 ;  /* 0x0000001a1b17723e */ /* 0x000fe400000000ff */
[----:B------:R-:W-:Y:S02]  /*2920*/  F2FP.F16.F32.PACK_AB R29, R31, R30 ;  /* 0x0000001e1f1d723e */ /* 0x000fe400000000ff */
[----:B------:R-:W-:Y:S01]  /*2930*/  F2FP.F16.F32.PACK_AB R36, R37, R36 ;  /* 0x000000242524723e */ /* 0x000fe200000000ff */
[----:B------:R3:W-:Y:S01]  /*2940*/  STS.128 [R3+UR8], R20 ;  /* 0x0000001403007988 */ /* 0x0007e20008000c08 */
[----:B------:R-:W-:Y:S02]  /*2950*/  F2FP.F16.F32.PACK_AB R86, R89, R88 ;  /* 0x000000585956723e */ /* 0x000fe400000000ff */
[----:B------:R-:W-:Y:S02]  /*2960*/  F2FP.F16.F32.PACK_AB R87, R91, R90 ;  /* 0x0000005a5b57723e */ /* 0x000fe400000000ff */
[----:B------:R-:W-:-:S02]  /*2970*/  F2FP.F16.F32.PACK_AB R93, R95, R94 ;  /* 0x0000005e5f5d723e */ /* 0x000fc400000000ff */
[----:B------:R-:W-:Y:S01]  /*2980*/  F2FP.F16.F32.PACK_AB R100, R101, R100 ;  /* 0x000000646564723e */ /* 0x000fe200000000ff */
[----:B------:R3:W-:Y:S01]  /*2990*/  STS.128 [R3+UR8+0x2000], R84 ;  /* 0x0020005403007988 */ /* 0x0007e20008000c08 */
[----:B------:R-:W-:Y:S02]  /*29a0*/  F2FP.F16.F32.PACK_AB R30, R33, R32 ;  /* 0x00000020211e723e */ /* 0x000fe400000000ff */
[----:B------:R-:W-:Y:S02]  /*29b0*/  F2FP.F16.F32.PACK_AB R31, R35, R34 ;  /* 0x00000022231f723e */ /* 0x000fe400000000ff */
[----:B------:R-:W-:Y:S02]  /*29c0*/  F2FP.F16.F32.PACK_AB R37, R39, R38 ;  /* 0x000000262725723e */ /* 0x000fe400000000ff */
[----:B------:R-:W-:Y:S02]  /*29d0*/  F2FP.F16.F32.PACK_AB R44, R45, R44 ;  /* 0x0000002c2d2c723e */ /* 0x000fe400000000ff */
[----:B------:R-:W-:-:S02]  /*29e0*/  F2FP.F16.F32.PACK_AB R94, R97, R96 ;  /* 0x00000060615e723e */ /* 0x000fc400000000ff */
[----:B------:R-:W-:Y:S02]  /*29f0*/  F2FP.F16.F32.PACK_AB R95, R99, R98 ;  /* 0x00000062635f723e */ /* 0x000fe400000000ff */
[----:B------:R-:W-:Y:S02]  /*2a00*/  F2FP.F16.F32.PACK_AB R101, R103, R102 ;  /* 0x000000666765723e */ /* 0x000fe400000000ff */
[----:B------:R-:W-:Y:S02]  /*2a10*/  F2FP.F16.F32.PACK_AB R108, R109, R108 ;  /* 0x0000006c6d6c723e */ /* 0x000fe400000000ff */
[----:B------:R-:W-:Y:S02]  /*2a20*/  LOP3.LUT R8, R0, 0x30, RZ, 0x3c, !PT ;  /* 0x0000003000087812 */ /* 0x000fe400078e3cff */
[----:B------:R-:W-:Y:S02]  /*2a30*/  F2FP.F16.F32.PACK_AB R38, R41, R40 ;  /* 0x000000282926723e */ /* 0x000fe400000000ff */
[----:B------:R-:W-:Y:S01]  /*2a40*/  F2FP.F16.F32.PACK_AB R39, R43, R42 ;  /* 0x0000002a2b27723e */ /* 0x000fe200000000ff */
[----:B------:R3:W-:Y:S01]  /*2a50*/  STS.128 [R8+UR8], R28 ;  /* 0x0000001c08007988 */ /* 0x0007e20008000c08 */
[----:B------:R-:W-:-:S02]  /*2a60*/  F2FP.F16.F32.PACK_AB R45, R47, R46 ;  /* 0x0000002e2f2d723e */ /* 0x000fc400000000ff */
[----:B------:R-:W-:Y:S01]  /*2a70*/  F2FP.F16.F32.PACK_AB R52, R53, R52 ;  /* 0x000000343534723e */ /* 0x000fe200000000ff */
[----:B------:R3:W-:Y:S01]  /*2a80*/  STS.128 [R8+UR8+0x2000], R92 ;  /* 0x0020005c08007988 */ /* 0x0007e20008000c08 */
[----:B------:R-:W-:Y:S02]  /*2a90*/  F2FP.F16.F32.PACK_AB R102, R105, R104 ;  /* 0x000000686966723e */ /* 0x000fe400000000ff */
[----:B------:R-:W-:Y:S02]  /*2aa0*/  F2FP.F16.F32.PACK_AB R103, R107, R106 ;  /* 0x0000006a6b67723e */ /* 0x000fe400000000ff */
[----:B------:R-:W-:Y:S02]  /*2ab0*/  F2FP.F16.F32.PACK_AB R109, R111, R110 ;  /* 0x0000006e6f6d723e */ /* 0x000fe400000000ff */
[----:B------:R-:W-:Y:S02]  /*2ac0*/  F2FP.F16.F32.PACK_AB R116, R117, R116 ;  /* 0x000000747574723e */ /* 0x000fe400000000ff */
[----:B------:R-:W-:-:S02]  /*2ad0*/  LOP3.LUT R9, R0, 0x40, RZ, 0x3c, !PT ;  /* 0x0000004000097812 */ /* 0x000fc400078e3cff */
[----:B------:R-:W-:Y:S02]  /*2ae0*/  F2FP.F16.F32.PACK_AB R46, R49, R48 ;  /* 0x00000030312e723e */ /* 0x000fe400000000ff */
[----:B------:R-:W-:Y:S01]  /*2af0*/  F2FP.F16.F32.PACK_AB R47, R51, R50 ;  /* 0x00000032332f723e */ /* 0x000fe200000000ff */
[----:B------:R3:W-:Y:S01]  /*2b00*/  STS.128 [R9+UR8], R36 ;  /* 0x0000002409007988 */ /* 0x0007e20008000c08 */
[----:B------:R-:W-:Y:S02]  /*2b10*/  F2FP.F16.F32.PACK_AB R53, R55, R54 ;  /* 0x000000363735723e */ /* 0x000fe400000000ff */
[----:B------:R-:W-:Y:S01]  /*2b20*/  F2FP.F16.F32.PACK_AB R60, R61, R60 ;  /* 0x0000003c3d3c723e */ /* 0x000fe200000000ff */
[----:B------:R3:W-:Y:S01]  /*2b30*/  STS.128 [R9+UR8+0x2000], R100 ;  /* 0x0020006409007988 */ /* 0x0007e20008000c08 */
[----:B------:R-:W-:Y:S02]  /*2b40*/  F2FP.F16.F32.PACK_AB R110, R113, R112 ;  /* 0x00000070716e723e */ /* 0x000fe400000000ff */
[----:B------:R-:W-:-:S02]  /*2b50*/  F2FP.F16.F32.PACK_AB R111, R115, R114 ;  /* 0x00000072736f723e */ /* 0x000fc400000000ff */
        /* <DEDUP_REMOVED lines=11> */
[----:B--2---:R-:W-:Y:S02]  /*2c10*/  LOP3.LUT R2, R0, 0x60, RZ, 0x3c, !PT ;  /* 0x0000006000027812 */ /* 0x004fe400078e3cff */
[----:B------:R-:W-:Y:S02]  /*2c20*/  F2FP.F16.F32.PACK_AB R62, R65, R64 ;  /* 0x00000040413e723e */ /* 0x000fe400000000ff */
[----:B------:R-:W-:Y:S01]  /*2c30*/  F2FP.F16.F32.PACK_AB R63, R67, R66 ;  /* 0x00000042433f723e */ /* 0x000fe200000000ff */
[----:B------:R3:W-:Y:S01]  /*2c40*/  STS.128 [R2+UR8], R52 ;  /* 0x0000003402007988 */ /* 0x0007e20008000c08 */
[----:B------:R-:W-:-:S02]  /*2c50*/  F2FP.F16.F32.PACK_AB R126, R129, R128 ;  /* 0x00000080817e723e */ /* 0x000fc400000000ff */
[----:B------:R-:W-:Y:S01]  /*2c60*/  F2FP.F16.F32.PACK_AB R127, R131, R130 ;  /* 0x00000082837f723e */ /* 0x000fe200000000ff */
[----:B------:R3:W-:Y:S01]  /*2c70*/  STS.128 [R2+UR8+0x2000], R116 ;  /* 0x0020007402007988 */ /* 0x0007e20008000c08 */
[----:B------:R-:W-:-:S05]  /*2c80*/  LOP3.LUT R0, R0, 0x70, RZ, 0x3c, !PT ;  /* 0x0000007000007812 */ /* 0x000fca00078e3cff */
[----:B------:R3:W-:Y:S04]  /*2c90*/  STS.128 [R0+UR8], R60 ;  /* 0x0000003c00007988 */ /* 0x0007e80008000c08 */
[----:B------:R3:W-:Y:S01]  /*2ca0*/  STS.128 [R0+UR8+0x2000], R124 ;  /* 0x0020007c00007988 */ /* 0x0007e20008000c08 */
[----:B------:R2:W-:Y:S06]  /*2cb0*/  MEMBAR.ALL.CTA ;  /* 0x0000000000007992 */ /* 0x0005ec0000008000 */
[----:B--2---:R-:W2:Y:S02]  /*2cc0*/  FENCE.VIEW.ASYNC.S ;  /* 0x00000000000073c6 */ /* 0x004ea40000000000 */
[----:B--2---:R-:W-:Y:S06]  /*2cd0*/  BAR.SYNC.DEFER_BLOCKING 0x0 ;  /* 0x0000000000007b1d */ /* 0x004fec0000010000 */
[----:B------:R3:W-:Y:S01]  /*2ce0*/  UTMASTG.2D [UR4], [UR10] ;  /* 0x000000040a0073b5 */ /* 0x0007e20008008000 */
[----:B------:R0:W-:Y:S01]  /*2cf0*/  UTMACMDFLUSH ;  /* 0x00000000000079b7 */ /* 0x0001e20000000000 */
[----:B------:R-:W-:-:S04]  /*2d00*/  DEPBAR.LE SB0, 0x0 ;  /* 0x000080000000791a */ /* 0x000fc80000000000 */
[----:B------:R-:W-:Y:S08]  /*2d10*/  BAR.SYNC.DEFER_BLOCKING 0x0 ;  /* 0x0000000000007b1d */ /* 0x000ff00000010000 */
[----:B------:R-:W-:Y:S06]  /*2d20*/  BAR.SYNC.DEFER_BLOCKING 0x0 ;  /* 0x0000000000007b1d */ /* 0x000fec0000010000 */
[----:B---3--:R-:W-:Y:S05]  /*2d30*/  @P1 BRA `(.L_x_75) ;  /* 0x0000000000a01947 */ /* 0x008fea0003800000 */
[----:B------:R-:W2:Y:S01]  /*2d40*/  S2UR UR5, SR_CgaCtaId ;  /* 0x00000000000579c3 */ /* 0x000ea20000008800 */
[----:B------:R-:W-:Y:S01]  /*2d50*/  NOP ;  /* 0x0000000000007918 */ /* 0x000fe20000000000 */
[----:B------:R-:W-:Y:S01]  /*2d60*/  UMOV UR4, 0x50 ;  /* 0x0000005000047882 */ /* 0x000fe20000000000 */
[----:B------:R-:W-:Y:S02]  /*2d70*/  IMAD.U32 R0, RZ, RZ, UR24 ;  /* 0x00000018ff007e24 */ /* 0x000fe4000f8e00ff */
[----:B------:R-:W-:Y:S02]  /*2d80*/  IMAD.MOV.U32 R3, RZ, RZ, 0xff ;  /* 0x000000ffff037424 */ /* 0x000fe400078e00ff */
[----:B------:R-:W-:Y:S01]  /*2d90*/  IMAD.MOV.U32 R7, RZ, RZ, 0x1 ;  /* 0x00000001ff077424 */ /* 0x000fe200078e00ff */
[----:B------:R-:W-:-:S04]  /*2da0*/  LOP3.LUT R0, R0, 0xffff, RZ, 0xc0, !PT ;  /* 0x0000ffff00007812 */ /* 0x000fc800078ec0ff */
[----:B------:R-:W-:-:S05]  /*2db0*/  SHF.R.U32.HI R0, RZ, 0x5, R0 ;  /* 0x00000005ff007819 */ /* 0x000fca0000011600 */
[----:B------:R-:W-:Y:S01]  /*2dc0*/  VIADD R2, R0, 0x10 ;  /* 0x0000001000027836 */ /* 0x000fe20000000000 */
[----:B------:R-:W-:Y:S01]  /*2dd0*/  SHF.L.U32 R0, R3, R0, RZ ;  /* 0x0000000003007219 */ /* 0x000fe200000006ff */
[----:B--2---:R-:W-:-:S03]  /*2de0*/  ULEA UR6, UR5, UR4, 0x18 ;  /* 0x0000000405067291 */ /* 0x004fc6000f8ec0ff */
[----:B------:R-:W-:-:S04]  /*2df0*/  SHF.L.U32 R3, R7, R2, RZ ;  /* 0x0000000207037219 */ /* 0x000fc800000006ff */
[----:B------:R-:W-:Y:S02]  /*2e00*/  LOP3.LUT R0, R3, R0, RZ, 0xfc, !PT ;  /* 0x0000000003007212 */ /* 0x000fe400078efcff */
[----:B------:R-:W2:Y:S02]  /*2e10*/  LDS R5, [UR6] ;  /* 0x00000006ff057984 */ /* 0x000ea40008000800 */
[C---:B------:R-:W-:Y:S02]  /*2e20*/  LOP3.LUT R2, R0.reuse, 0xffff, RZ, 0xc0, !PT ;  /* 0x0000ffff00027812 */ /* 0x040fe400078ec0ff */
[----:B--2---:R-:W-:-:S04]  /*2e30*/  LOP3.LUT R3, R0, 0xffff, R5, 0x80, !PT ;  /* 0x0000ffff00037812 */ /* 0x004fc800078e8005 */
[----:B------:R-:W-:-:S13]  /*2e40*/  ISETP.NE.AND P0, PT, R3, R2, PT ;  /* 0x000000020300720c */ /* 0x000fda0003f05270 */
[----:B------:R-:W-:Y:S05]  /*2e50*/  @P0 BRA `(.L_x_76) ;  /* 0x0000000000500947 */ /* 0x000fea0003800000 */
[----:B------:R-:W-:Y:S02]  /*2e60*/  SHF.R.U32.HI R5, RZ, 0x10, R5 ;  /* 0x00000010ff057819 */ /* 0x000fe40000011605 */
[----:B------:R-:W-:-:S04]  /*2e70*/  SHF.R.U32.HI R2, RZ, 0x10, R0 ;  /* 0x00000010ff027819 */ /* 0x000fc80000011600 */
[----:B------:R-:W-:-:S04]  /*2e80*/  LOP3.LUT R5, R5, R2, RZ, 0xc0, !PT ;  /* 0x0000000205057212 */ /* 0x000fc800078ec0ff */
[----:B------:R-:W-:-:S13]  /*2e90*/  ISETP.NE.AND P0, PT, R5, R2, PT ;  /* 0x000000020500720c */ /* 0x000fda0003f05270 */
[----:B------:R-:W-:Y:S05]  /*2ea0*/  @P0 BRA `(.L_x_77) ;  /* 0x0000000000300947 */ /* 0x000fea0003800000 */
[----:B------:R-:W-:Y:S01]  /*2eb0*/  R2UR UR4, R0 ;  /* 0x00000000000472ca */ /* 0x000fe200000e0000 */
[----:B------:R-:W-:Y:S01]  /*2ec0*/  VOTEU.ANY UR5, UPT, PT ;  /* 0x0000000000057886 */ /* 0x000fe200038e0100 */
[----:B------:R-:W2:Y:S01]  /*2ed0*/  S2R R0, SR_LANEID ;  /* 0x0000000000007919 */ /* 0x000ea20000000000 */
[----:B------:R-:W-:-:S10]  /*2ee0*/  UFLO.U32 UR5, UR5 ;  /* 0x00000005000572bd */ /* 0x000fd400080e0000 */
[----:B------:R-:W-:-:S06]  /*2ef0*/  ULOP3.LUT UR4, URZ, UR4, URZ, 0x33, !UPT ;  /* 0x00000004ff047292 */ /* 0x000fcc000f8e33ff */
[----:B------:R-:W-:-:S04]  /*2f00*/  IMAD.U32 R2, RZ, RZ, UR4 ;  /* 0x00000004ff027e24 */ /* 0x000fc8000f8e00ff */
[----:B------:R-:W3:Y:S02]  /*2f10*/  REDUX UR7, R2 ;  /* 0x00000000020773c4 */ /* 0x000ee40000000000 */
[----:B------:R4:W-:Y:S01]  /*2f20*/  UTCATOMSWS.AND URZ, UR4 ;  /* 0x0000000400ff79e3 */ /* 0x0009e20008000000 */
[----:B--2---:R-:W-:Y:S01]  /*2f30*/  ISETP.EQ.U32.AND P0, PT, R0, UR5, PT ;  /* 0x0000000500007c0c */ /* 0x004fe2000bf02070 */
[----:B---3--:R-:W-:-:S12]  /*2f40*/  IMAD.U32 R0, RZ, RZ, UR7 ;  /* 0x00000007ff007e24 */ /* 0x008fd8000f8e00ff */
[----:B------:R4:W-:Y:S01]  /*2f50*/  @P0 ATOMS.AND RZ, [UR6], R0 ;  /* 0x00000000ffff098c */ /* 0x0009e2000a800006 */
[----:B------:R-:W-:Y:S05]  /*2f60*/  BRA `(.L_x_75) ;  /* 0x0000000000147947 */ /* 0x000fea0003800000 */
.L_x_77:
[----:B------:R-:W-:-:S07]  /*2f70*/  MOV R2, 0x2f90 ;  /* 0x00002f9000027802 */ /* 0x000fce0000000f00 */
[----:B-1----:R-:W-:Y:S05]  /*2f80*/  CALL.REL.NOINC `($__internal_0_$__cuda_sm10x_tcgen05_guardrail_trap_col_being_dealloced_not_returned_by_alloc) ;  /* 0x0000000000447944 */ /* 0x002fea0003c00000 */
[----:B------:R-:W-:Y:S05]  /*2f90*/  BRA `(.L_x_75) ;  /* 0x0000000000087947 */ /* 0x000fea0003800000 */
.L_x_76:
[----:B------:R-:W-:-:S07]  /*2fa0*/  MOV R2, 0x2fc0 ;  /* 0x00002fc000027802 */ /* 0x000fce0000000f00 */
[----:B-1----:R-:W-:Y:S05]  /*2fb0*/  CALL.REL.NOINC `($__internal_2_$__cuda_sm10x_tcgen05_guardrail_trap_unallocated_columns_being_dealloced) ;  /* 0x0000000000507944 */ /* 0x002fea0003c00000 */
.L_x_75:
[----:B------:R-:W-:Y:S01]  /*2fc0*/  NOP ;  /* 0x0000000000007918 */ /* 0x000fe20000000000 */
[----:B----4-:R-:W-:Y:S05]  /*2fd0*/  EXIT ;  /* 0x000000000000794d */ /* 0x010fea0003800000 */
.L_x_60:
[----:B------:R-:W2:Y:S02]  /*2fe0*/  SYNCS.PHASECHK.TRANS64.TRYWAIT P0, [UR8+0x28000], RZ ;  /* 0x028000ffff0075a7 */ /* 0x000ea40008001108 */
[----:B--2---:R-:W-:Y:S05]  /*2ff0*/  @!P0 BRA `(.L_x_60) ;  /* 0xfffffffc00f88947 */ /* 0x004fea000383ffff */
[----:B------:R-:W-:Y:S05]  /*3000*/  BRA `(.L_x_78) ;  /* 0xffffffec00207947 */ /* 0x000fea000383ffff */
.L_x_62:
[----:B------:R-:W2:Y:S02]  /*3010*/  SYNCS.PHASECHK.TRANS64.TRYWAIT P3, [UR8+0x28020], RZ ;  /* 0x028020ffff0075a7 */ /* 0x000ea40008061108 */
[----:B--2---:R-:W-:Y:S05]  /*3020*/  @!P3 BRA `(.L_x_62) ;  /* 0xfffffffc00f8b947 */ /* 0x004fea000383ffff */
[----:B------:R-:W-:Y:S05]  /*3030*/  BRA `(.L_x_79) ;  /* 0xffffffec00c07947 */ /* 0x000fea000383ffff */
.L_x_63:
[----:B------:R-:W3:Y:S02]  /*3040*/  SYNCS.PHASECHK.TRANS64.TRYWAIT P0, [UR17+0x28000], R3 ;  /* 0x02800003ff0075a7 */ /* 0x000ee40008001111 */
[----:B---3--:R-:W-:Y:S05]  /*3050*/  @!P0 BRA `(.L_x_63) ;  /* 0xfffffffc00f88947 */ /* 0x008fea000383ffff */
[----:B------:R-:W-:Y:S05]  /*3060*/  BRA `(.L_x_80) ;  /* 0xfffffff000347947 */ /* 0x000fea000383ffff */
.L_x_65:
[----:B------:R-:W3:Y:S02]  /*3070*/  SYNCS.PHASECHK.TRANS64.TRYWAIT P0, [UR17+0x28020], R3 ;  /* 0x02802003ff0075a7 */ /* 0x000ee40008001111 */
[----:B---3--:R-:W-:Y:S05]  /*3080*/  @!P0 BRA `(.L_x_65) ;  /* 0xfffffffc00f88947 */ /* 0x008fea000383ffff */
[----:B------:R-:W-:Y:S05]  /*3090*/  BRA `(.L_x_81) ;  /* 0xfffffff000e07947 */ /* 0x000fea000383ffff */
        .weak           $__internal_0_$__cuda_sm10x_tcgen05_guardrail_trap_col_being_dealloced_not_returned_by_alloc
        .type           $__internal_0_$__cuda_sm10x_tcgen05_guardrail_trap_col_being_dealloced_not_returned_by_alloc,@function
        .size           $__internal_0_$__cuda_sm10x_tcgen05_guardrail_trap_col_being_dealloced_not_returned_by_alloc,($__internal_1_$__cuda_sm10x_tcgen05_guardrail_trap_phase_invalid_during_alloc - $__internal_0_$__cuda_sm10x_tcgen05_guardrail_trap_col_being_dealloced_not_returned_by_alloc)
$__internal_0_$__cuda_sm10x_tcgen05_guardrail_trap_col_being_dealloced_not_returned_by_alloc:
[----:B------:R-:W-:Y:S05]  /*30a0*/  BPT.TRAP 0x1 ;  /* 0x000000040000795c */ /* 0x000fea0000300000 */
[----:B------:R-:W-:-:S04]  /*30b0*/  IMAD.MOV.U32 R3, RZ, RZ, 0x0 ;  /* 0x00000000ff037424 */ /* 0x000fc800078e00ff */
[----:B------:R-:W-:Y:S05]  /*30c0*/  RET.REL.NODEC R2 `(gluon_tcgen05) ;  /* 0xffffffcc02cc7950 */ /* 0x000fea0003c3ffff */
        .weak           $__internal_1_$__cuda_sm10x_tcgen05_guardrail_trap_phase_invalid_during_alloc
        .type           $__internal_1_$__cuda_sm10x_tcgen05_guardrail_trap_phase_invalid_during_alloc,@function
        .size           $__internal_1_$__cuda_sm10x_tcgen05_guardrail_trap_phase_invalid_during_alloc,($__internal_2_$__cuda_sm10x_tcgen05_guardrail_trap_unallocated_columns_being_dealloced - $__internal_1_$__cuda_sm10x_tcgen05_guardrail_trap_phase_invalid_during_alloc)
$__internal_1_$__cuda_sm10x_tcgen05_guardrail_trap_phase_invalid_during_alloc:
[----:B------:R-:W-:Y:S05]  /*30d0*/  BPT.TRAP 0x1 ;  /* 0x000000040000795c */ /* 0x000fea0000300000 */
[----:B------:R-:W-:-:S04]  /*30e0*/  IMAD.MOV.U32 R3, RZ, RZ, 0x0 ;  /* 0x00000000ff037424 */ /* 0x000fc800078e00ff */
[----:B------:R-:W-:Y:S05]  /*30f0*/  RET.REL.NODEC R2 `(gluon_tcgen05) ;  /* 0xffffffcc02c07950 */ /* 0x000fea0003c3ffff */
        .weak           $__internal_2_$__cuda_sm10x_tcgen05_guardrail_trap_unallocated_columns_being_dealloced
        .type           $__internal_2_$__cuda_sm10x_tcgen05_guardrail_trap_unallocated_columns_being_dealloced,@function
        .size           $__internal_2_$__cuda_sm10x_tcgen05_guardrail_trap_unallocated_columns_being_dealloced,(.L_x_85 - $__internal_2_$__cuda_sm10x_tcgen05_guardrail_trap_unallocated_columns_being_dealloced)
$__internal_2_$__cuda_sm10x_tcgen05_guardrail_trap_unallocated_columns_being_dealloced:
[----:B------:R-:W-:Y:S05]  /*3100*/  BPT.TRAP 0x1 ;  /* 0x000000040000795c */ /* 0x000fea0000300000 */
[----:B------:R-:W-:-:S04]  /*3110*/  IMAD.MOV.U32 R3, RZ, RZ, 0x0 ;  /* 0x00000000ff037424 */ /* 0x000fc800078e00ff */
[----:B------:R-:W-:Y:S05]  /*3120*/  RET.REL.NODEC R2 `(gluon_tcgen05) ;  /* 0xffffffcc02b47950 */ /* 0x000fea0003c3ffff */
.L_x_82:
[----:B------:R-:W-:-:S00]  /*3130*/  BRA `(.L_x_82) ;  /* 0xfffffffc00fc7947 */ /* 0x000fc0000383ffff */
[----:B------:R-:W-:-:S00]  /*3140*/  NOP ;  /* 0x0000000000007918 */ /* 0x000fc00000000000 */
        /* <DEDUP_REMOVED lines=11> */
.L_x_85:


//--------------------- .nv.shared.gluon_tcgen05  --------------------------
	.section	.nv.shared.gluon_tcgen05,"aw",@nobits
	.sectionflags	@""
	.align	16
	.zero		1024


//--------------------- .nv.shared.reserved.0     --------------------------
	.section	.nv.shared.reserved.0,"aw",@nobits
	.align	8
	.weak		__nv_reservedSMEM_offset_0_alias
	.size		__nv_reservedSMEM_offset_0_alias, 0, 64
	.other		__nv_reservedSMEM_offset_0_alias,@"STO_CUDA_RESERVED_SHARED STV_DEFAULT"
__nv_reservedSMEM_offset_0_alias:
	.zero		0
.nv.shared.reserved.0:
	.zero		64
	.weak		__nv_reservedSMEM_allocation_phase
	.type		__nv_reservedSMEM_allocation_phase,@object
	.size		__nv_reservedSMEM_allocation_phase,(.L_0 - __nv_reservedSMEM_allocation_phase)
__nv_reservedSMEM_allocation_phase:
	.zero		1
.L_0:
	.zero		7
	.weak		__nv_reservedSMEM_devtool_atexit_pc
	.type		__nv_reservedSMEM_devtool_atexit_pc,@object
	.size		__nv_reservedSMEM_devtool_atexit_pc,(__nv_reservedSMEM_allocation_mask - __nv_reservedSMEM_devtool_atexit_pc)
__nv_reservedSMEM_devtool_atexit_pc:
	.zero		8
	.weak		__nv_reservedSMEM_allocation_mask
	.type		__nv_reservedSMEM_allocation_mask,@object
	.size		__nv_reservedSMEM_allocation_mask,(.L_2 - __nv_reservedSMEM_allocation_mask)
__nv_reservedSMEM_allocation_mask:
	.zero		4
.L_2:


//--------------------- .nv.constant0.gluon_tcgen05 --------------------------
	.section	.nv.constant0.gluon_tcgen05,"a",@progbits
	.sectionflags	@""
	.align	4
.nv.constant0.gluon_tcgen05:
	.zero		976


//--------------------- SYMBOLS --------------------------

	.type		.nv.reservedSmem.offset0,@object
	.size		.nv.reservedSmem.offset0,0x4
	.type		.nv.reservedSmem.cap,@object
	.size		.nv.reservedSmem.cap,0x4
